//
// Generated by NVIDIA NVVM Compiler
//
// Compiler Build ID: CL-36424714
// Cuda compilation tools, release 13.0, V13.0.88
// Based on NVVM 20.0.0
//

.version 9.0
.target sm_100
.address_size 64

	// .globl	_Z9init_randP17curandStateXORWOW
.extern .func  (.param .b32 func_retval0) vprintf
(
	.param .b64 vprintf_param_0,
	.param .b64 vprintf_param_1
)
;
.func  (.param .b64 func_retval0) __internal_accurate_pow
(
	.param .b64 __internal_accurate_pow_param_0,
	.param .b64 __internal_accurate_pow_param_1
)
;
.global .align 4 .b8 precalc_xorwow_matrix[102400];
.global .align 4 .b8 precalc_xorwow_offset_matrix[102400];
.global .align 4 .b8 mrg32k3aM1[2304];
.global .align 4 .b8 mrg32k3aM2[2304];
.global .align 4 .b8 mrg32k3aM1SubSeq[2016];
.global .align 4 .b8 mrg32k3aM2SubSeq[2016];
.global .align 4 .b8 mrg32k3aM1Seq[2304];
.global .align 4 .b8 mrg32k3aM2Seq[2304];
.const .align 8 .b8 __cr_lgamma_table[72];
.const .align 4 .u32 d_n = 10;
.const .align 8 .f64 d_a = 0d3FF0000000000000;
.const .align 8 .f64 d_lambda;
.const .align 8 .f64 d_mu_sq = 0d3FF0000000000000;
.const .align 8 .f64 d_f_sq = 0d4000000000000000;
.const .align 8 .f64 d_m0 = 0d3FF0000000000000;
.global .align 1 .b8 $str[21] = {99, 117, 82, 65, 78, 68, 32, 105, 110, 105, 116, 105, 97, 108, 105, 122, 101, 100, 46, 10};

.visible .entry _Z9init_randP17curandStateXORWOW(
	.param .u64 .ptr .align 1 _Z9init_randP17curandStateXORWOW_param_0
)
{
	.reg .pred 	%p<24>;
	.reg .b32 	%r<408>;
	.reg .b64 	%rd<20>;

	ld.param.u64 	%rd8, [_Z9init_randP17curandStateXORWOW_param_0];
	cvta.to.global.u64 	%rd9, %rd8;
	mov.u32 	%r182, %ntid.x;
	mov.u32 	%r183, %ctaid.x;
	mov.u32 	%r184, %tid.x;
	mad.lo.s32 	%r185, %r182, %r183, %r184;
	cvt.s64.s32 	%rd19, %r185;
	mul.wide.s32 	%rd10, %r185, 48;
	add.s64 	%rd2, %rd9, %rd10;
	mov.b32 	%r186, 1593684748;
	mov.b32 	%r187, 832094735;
	st.global.v2.u32 	[%rd2], {%r187, %r186};
	mov.b32 	%r188, -123459836;
	mov.b32 	%r189, 1111207954;
	st.global.v2.u32 	[%rd2+8], {%r189, %r188};
	mov.b32 	%r190, 1476011280;
	mov.b32 	%r191, -589760388;
	st.global.v2.u32 	[%rd2+16], {%r191, %r190};
	setp.eq.s32 	%p1, %r185, 0;
	@%p1 bra 	$L__BB0_42;
	mov.b32 	%r314, 0;
	mov.u64 	%rd12, precalc_xorwow_matrix;
$L__BB0_2:
	and.b64  	%rd4, %rd19, 3;
	setp.eq.s64 	%p2, %rd4, 0;
	@%p2 bra 	$L__BB0_41;
	mul.wide.u32 	%rd11, %r314, 3200;
	add.s64 	%rd5, %rd12, %rd11;
	cvt.u32.u64 	%r2, %rd4;
	mov.b32 	%r315, 0;
$L__BB0_4:
	mov.b32 	%r328, 0;
	mov.u32 	%r329, %r328;
	mov.u32 	%r330, %r328;
	mov.u32 	%r331, %r328;
	mov.u32 	%r332, %r328;
	mov.u32 	%r321, %r328;
$L__BB0_5:
	mul.wide.u32 	%rd13, %r321, 4;
	add.s64 	%rd14, %rd2, %rd13;
	ld.global.u32 	%r10, [%rd14+4];
	shl.b32 	%r11, %r321, 5;
	mov.b32 	%r327, 0;
$L__BB0_6:
	.pragma "nounroll";
	shr.u32 	%r196, %r10, %r327;
	and.b32  	%r197, %r196, 1;
	setp.eq.b32 	%p3, %r197, 1;
	not.pred 	%p4, %p3;
	add.s32 	%r198, %r11, %r327;
	mul.lo.s32 	%r199, %r198, 5;
	mul.wide.u32 	%rd15, %r199, 4;
	add.s64 	%rd6, %rd5, %rd15;
	@%p4 bra 	$L__BB0_8;
	ld.global.u32 	%r200, [%rd6];
	xor.b32  	%r332, %r332, %r200;
	ld.global.u32 	%r201, [%rd6+4];
	xor.b32  	%r331, %r331, %r201;
	ld.global.u32 	%r202, [%rd6+8];
	xor.b32  	%r330, %r330, %r202;
	ld.global.u32 	%r203, [%rd6+12];
	xor.b32  	%r329, %r329, %r203;
	ld.global.u32 	%r204, [%rd6+16];
	xor.b32  	%r328, %r328, %r204;
$L__BB0_8:
	and.b32  	%r206, %r196, 2;
	setp.eq.s32 	%p5, %r206, 0;
	@%p5 bra 	$L__BB0_10;
	ld.global.u32 	%r207, [%rd6+20];
	xor.b32  	%r332, %r332, %r207;
	ld.global.u32 	%r208, [%rd6+24];
	xor.b32  	%r331, %r331, %r208;
	ld.global.u32 	%r209, [%rd6+28];
	xor.b32  	%r330, %r330, %r209;
	ld.global.u32 	%r210, [%rd6+32];
	xor.b32  	%r329, %r329, %r210;
	ld.global.u32 	%r211, [%rd6+36];
	xor.b32  	%r328, %r328, %r211;
$L__BB0_10:
	and.b32  	%r213, %r196, 4;
	setp.eq.s32 	%p6, %r213, 0;
	@%p6 bra 	$L__BB0_12;
	ld.global.u32 	%r214, [%rd6+40];
	xor.b32  	%r332, %r332, %r214;
	ld.global.u32 	%r215, [%rd6+44];
	xor.b32  	%r331, %r331, %r215;
	ld.global.u32 	%r216, [%rd6+48];
	xor.b32  	%r330, %r330, %r216;
	ld.global.u32 	%r217, [%rd6+52];
	xor.b32  	%r329, %r329, %r217;
	ld.global.u32 	%r218, [%rd6+56];
	xor.b32  	%r328, %r328, %r218;
$L__BB0_12:
	and.b32  	%r220, %r196, 8;
	setp.eq.s32 	%p7, %r220, 0;
	@%p7 bra 	$L__BB0_14;
	ld.global.u32 	%r221, [%rd6+60];
	xor.b32  	%r332, %r332, %r221;
	ld.global.u32 	%r222, [%rd6+64];
	xor.b32  	%r331, %r331, %r222;
	ld.global.u32 	%r223, [%rd6+68];
	xor.b32  	%r330, %r330, %r223;
	ld.global.u32 	%r224, [%rd6+72];
	xor.b32  	%r329, %r329, %r224;
	ld.global.u32 	%r225, [%rd6+76];
	xor.b32  	%r328, %r328, %r225;
$L__BB0_14:
	and.b32  	%r227, %r196, 16;
	setp.eq.s32 	%p8, %r227, 0;
	@%p8 bra 	$L__BB0_16;
	ld.global.u32 	%r228, [%rd6+80];
	xor.b32  	%r332, %r332, %r228;
	ld.global.u32 	%r229, [%rd6+84];
	xor.b32  	%r331, %r331, %r229;
	ld.global.u32 	%r230, [%rd6+88];
	xor.b32  	%r330, %r330, %r230;
	ld.global.u32 	%r231, [%rd6+92];
	xor.b32  	%r329, %r329, %r231;
	ld.global.u32 	%r232, [%rd6+96];
	xor.b32  	%r328, %r328, %r232;
$L__BB0_16:
	and.b32  	%r234, %r196, 32;
	setp.eq.s32 	%p9, %r234, 0;
	@%p9 bra 	$L__BB0_18;
	ld.global.u32 	%r235, [%rd6+100];
	xor.b32  	%r332, %r332, %r235;
	ld.global.u32 	%r236, [%rd6+104];
	xor.b32  	%r331, %r331, %r236;
	ld.global.u32 	%r237, [%rd6+108];
	xor.b32  	%r330, %r330, %r237;
	ld.global.u32 	%r238, [%rd6+112];
	xor.b32  	%r329, %r329, %r238;
	ld.global.u32 	%r239, [%rd6+116];
	xor.b32  	%r328, %r328, %r239;
$L__BB0_18:
	and.b32  	%r241, %r196, 64;
	setp.eq.s32 	%p10, %r241, 0;
	@%p10 bra 	$L__BB0_20;
	ld.global.u32 	%r242, [%rd6+120];
	xor.b32  	%r332, %r332, %r242;
	ld.global.u32 	%r243, [%rd6+124];
	xor.b32  	%r331, %r331, %r243;
	ld.global.u32 	%r244, [%rd6+128];
	xor.b32  	%r330, %r330, %r244;
	ld.global.u32 	%r245, [%rd6+132];
	xor.b32  	%r329, %r329, %r245;
	ld.global.u32 	%r246, [%rd6+136];
	xor.b32  	%r328, %r328, %r246;
$L__BB0_20:
	and.b32  	%r248, %r196, 128;
	setp.eq.s32 	%p11, %r248, 0;
	@%p11 bra 	$L__BB0_22;
	ld.global.u32 	%r249, [%rd6+140];
	xor.b32  	%r332, %r332, %r249;
	ld.global.u32 	%r250, [%rd6+144];
	xor.b32  	%r331, %r331, %r250;
	ld.global.u32 	%r251, [%rd6+148];
	xor.b32  	%r330, %r330, %r251;
	ld.global.u32 	%r252, [%rd6+152];
	xor.b32  	%r329, %r329, %r252;
	ld.global.u32 	%r253, [%rd6+156];
	xor.b32  	%r328, %r328, %r253;
$L__BB0_22:
	and.b32  	%r255, %r196, 256;
	setp.eq.s32 	%p12, %r255, 0;
	@%p12 bra 	$L__BB0_24;
	ld.global.u32 	%r256, [%rd6+160];
	xor.b32  	%r332, %r332, %r256;
	ld.global.u32 	%r257, [%rd6+164];
	xor.b32  	%r331, %r331, %r257;
	ld.global.u32 	%r258, [%rd6+168];
	xor.b32  	%r330, %r330, %r258;
	ld.global.u32 	%r259, [%rd6+172];
	xor.b32  	%r329, %r329, %r259;
	ld.global.u32 	%r260, [%rd6+176];
	xor.b32  	%r328, %r328, %r260;
$L__BB0_24:
	and.b32  	%r262, %r196, 512;
	setp.eq.s32 	%p13, %r262, 0;
	@%p13 bra 	$L__BB0_26;
	ld.global.u32 	%r263, [%rd6+180];
	xor.b32  	%r332, %r332, %r263;
	ld.global.u32 	%r264, [%rd6+184];
	xor.b32  	%r331, %r331, %r264;
	ld.global.u32 	%r265, [%rd6+188];
	xor.b32  	%r330, %r330, %r265;
	ld.global.u32 	%r266, [%rd6+192];
	xor.b32  	%r329, %r329, %r266;
	ld.global.u32 	%r267, [%rd6+196];
	xor.b32  	%r328, %r328, %r267;
$L__BB0_26:
	and.b32  	%r269, %r196, 1024;
	setp.eq.s32 	%p14, %r269, 0;
	@%p14 bra 	$L__BB0_28;
	ld.global.u32 	%r270, [%rd6+200];
	xor.b32  	%r332, %r332, %r270;
	ld.global.u32 	%r271, [%rd6+204];
	xor.b32  	%r331, %r331, %r271;
	ld.global.u32 	%r272, [%rd6+208];
	xor.b32  	%r330, %r330, %r272;
	ld.global.u32 	%r273, [%rd6+212];
	xor.b32  	%r329, %r329, %r273;
	ld.global.u32 	%r274, [%rd6+216];
	xor.b32  	%r328, %r328, %r274;
$L__BB0_28:
	and.b32  	%r276, %r196, 2048;
	setp.eq.s32 	%p15, %r276, 0;
	@%p15 bra 	$L__BB0_30;
	ld.global.u32 	%r277, [%rd6+220];
	xor.b32  	%r332, %r332, %r277;
	ld.global.u32 	%r278, [%rd6+224];
	xor.b32  	%r331, %r331, %r278;
	ld.global.u32 	%r279, [%rd6+228];
	xor.b32  	%r330, %r330, %r279;
	ld.global.u32 	%r280, [%rd6+232];
	xor.b32  	%r329, %r329, %r280;
	ld.global.u32 	%r281, [%rd6+236];
	xor.b32  	%r328, %r328, %r281;
$L__BB0_30:
	and.b32  	%r283, %r196, 4096;
	setp.eq.s32 	%p16, %r283, 0;
	@%p16 bra 	$L__BB0_32;
	ld.global.u32 	%r284, [%rd6+240];
	xor.b32  	%r332, %r332, %r284;
	ld.global.u32 	%r285, [%rd6+244];
	xor.b32  	%r331, %r331, %r285;
	ld.global.u32 	%r286, [%rd6+248];
	xor.b32  	%r330, %r330, %r286;
	ld.global.u32 	%r287, [%rd6+252];
	xor.b32  	%r329, %r329, %r287;
	ld.global.u32 	%r288, [%rd6+256];
	xor.b32  	%r328, %r328, %r288;
$L__BB0_32:
	and.b32  	%r290, %r196, 8192;
	setp.eq.s32 	%p17, %r290, 0;
	@%p17 bra 	$L__BB0_34;
	ld.global.u32 	%r291, [%rd6+260];
	xor.b32  	%r332, %r332, %r291;
	ld.global.u32 	%r292, [%rd6+264];
	xor.b32  	%r331, %r331, %r292;
	ld.global.u32 	%r293, [%rd6+268];
	xor.b32  	%r330, %r330, %r293;
	ld.global.u32 	%r294, [%rd6+272];
	xor.b32  	%r329, %r329, %r294;
	ld.global.u32 	%r295, [%rd6+276];
	xor.b32  	%r328, %r328, %r295;
$L__BB0_34:
	and.b32  	%r297, %r196, 16384;
	setp.eq.s32 	%p18, %r297, 0;
	@%p18 bra 	$L__BB0_36;
	ld.global.u32 	%r298, [%rd6+280];
	xor.b32  	%r332, %r332, %r298;
	ld.global.u32 	%r299, [%rd6+284];
	xor.b32  	%r331, %r331, %r299;
	ld.global.u32 	%r300, [%rd6+288];
	xor.b32  	%r330, %r330, %r300;
	ld.global.u32 	%r301, [%rd6+292];
	xor.b32  	%r329, %r329, %r301;
	ld.global.u32 	%r302, [%rd6+296];
	xor.b32  	%r328, %r328, %r302;
$L__BB0_36:
	and.b32  	%r304, %r196, 32768;
	setp.eq.s32 	%p19, %r304, 0;
	@%p19 bra 	$L__BB0_38;
	ld.global.u32 	%r305, [%rd6+300];
	xor.b32  	%r332, %r332, %r305;
	ld.global.u32 	%r306, [%rd6+304];
	xor.b32  	%r331, %r331, %r306;
	ld.global.u32 	%r307, [%rd6+308];
	xor.b32  	%r330, %r330, %r307;
	ld.global.u32 	%r308, [%rd6+312];
	xor.b32  	%r329, %r329, %r308;
	ld.global.u32 	%r309, [%rd6+316];
	xor.b32  	%r328, %r328, %r309;
$L__BB0_38:
	add.s32 	%r327, %r327, 16;
	setp.ne.s32 	%p20, %r327, 32;
	@%p20 bra 	$L__BB0_6;
	mad.lo.s32 	%r310, %r321, -31, %r11;
	add.s32 	%r321, %r310, 1;
	setp.ne.s32 	%p21, %r321, 5;
	@%p21 bra 	$L__BB0_5;
	st.global.u32 	[%rd2+4], %r332;
	st.global.u32 	[%rd2+8], %r331;
	st.global.u32 	[%rd2+12], %r330;
	st.global.u32 	[%rd2+16], %r329;
	st.global.u32 	[%rd2+20], %r328;
	add.s32 	%r315, %r315, 1;
	setp.lt.u32 	%p22, %r315, %r2;
	@%p22 bra 	$L__BB0_4;
$L__BB0_41:
	shr.u64 	%rd7, %rd19, 2;
	add.s32 	%r314, %r314, 1;
	setp.gt.u64 	%p23, %rd19, 3;
	mov.u64 	%rd19, %rd7;
	@%p23 bra 	$L__BB0_2;
$L__BB0_42:
	mov.b32 	%r311, 0;
	st.global.v2.u32 	[%rd2+24], {%r311, %r311};
	st.global.u32 	[%rd2+32], %r311;
	mov.b64 	%rd16, 0;
	st.global.u64 	[%rd2+40], %rd16;
	mov.u64 	%rd17, $str;
	cvta.global.u64 	%rd18, %rd17;
	{ // callseq 0, 0
	.param .b64 param0;
	st.param.b64 	[param0], %rd18;
	.param .b64 param1;
	st.param.b64 	[param1], 0;
	.param .b32 retval0;
	call.uni (retval0), 
	vprintf, 
	(
	param0, 
	param1
	);
	ld.param.b32 	%r312, [retval0];
	} // callseq 0
	ret;

}
	// .globl	_Z8SimulatePddP17curandStateXORWOW
.visible .entry _Z8SimulatePddP17curandStateXORWOW(
	.param .u64 .ptr .align 1 _Z8SimulatePddP17curandStateXORWOW_param_0,
	.param .f64 _Z8SimulatePddP17curandStateXORWOW_param_1,
	.param .u64 .ptr .align 1 _Z8SimulatePddP17curandStateXORWOW_param_2
)
{
	.reg .pred 	%p<113>;
	.reg .b32 	%r<192>;
	.reg .b32 	%f<9>;
	.reg .b64 	%rd<15>;
	.reg .b64 	%fd<261>;

	ld.param.u64 	%rd4, [_Z8SimulatePddP17curandStateXORWOW_param_0];
	ld.param.f64 	%fd82, [_Z8SimulatePddP17curandStateXORWOW_param_1];
	ld.param.u64 	%rd5, [_Z8SimulatePddP17curandStateXORWOW_param_2];
	cvta.to.global.u64 	%rd1, %rd5;
	mov.u32 	%r45, %ntid.x;
	mov.u32 	%r47, %ctaid.x;
	mov.u32 	%r48, %tid.x;
	mad.lo.s32 	%r1, %r45, %r47, %r48;
	setp.eq.s32 	%p2, %r48, 0;
	add.s32 	%r50, %r45, -1;
	setp.eq.s32 	%p3, %r48, %r50;
	or.pred  	%p4, %p2, %p3;
	setp.leu.f64 	%p5, %fd82, 0d0000000000000000;
	or.pred  	%p6, %p4, %p5;
	@%p6 bra 	$L__BB1_62;
	mul.wide.s32 	%rd6, %r1, 48;
	add.s64 	%rd2, %rd1, %rd6;
	cvta.to.global.u64 	%rd7, %rd4;
	ld.const.u32 	%r52, [d_n];
	shl.b32 	%r53, %r1, 1;
	mul.wide.s32 	%rd8, %r53, 8;
	add.s64 	%rd3, %rd7, %rd8;
	ld.const.f64 	%fd1, [d_a];
	sqrt.rn.f64 	%fd83, %fd1;
	add.f64 	%fd2, %fd83, %fd83;
	ld.const.f64 	%fd84, [d_m0];
	mul.f64 	%fd3, %fd84, 0d3FE0000000000000;
	mov.f64 	%fd85, 0d4000000000000000;
	{
	.reg .b32 %temp; 
	mov.b64 	{%temp, %r2}, %fd85;
	}
	and.b32  	%r3, %r2, 2146435072;
	setp.eq.s32 	%p7, %r3, 1062207488;
	setp.lt.s32 	%p8, %r2, 0;
	selp.b32 	%r4, 0, 2146435072, %p8;
	and.b32  	%r54, %r2, 2147483647;
	setp.ne.s32 	%p9, %r54, 1071644672;
	and.pred  	%p1, %p7, %p9;
	ld.const.f64 	%fd4, [d_mu_sq];
	ld.const.f64 	%fd5, [d_lambda];
	mov.f64 	%fd86, 0d4005BF0A8B145769;
	{
	.reg .b32 %temp; 
	mov.b64 	{%temp, %r5}, %fd86;
	}
	max.s32 	%r55, %r52, 1;
	neg.s32 	%r6, %r55;
	mov.b32 	%r184, 0;
$L__BB1_2:
	setp.lt.s32 	%p10, %r52, 1;
	@%p10 bra 	$L__BB1_61;
	mov.u32 	%r185, %r6;
$L__BB1_4:
	setp.lt.s32 	%p11, %r2, 0;
	setp.eq.s32 	%p12, %r3, 1062207488;
	ld.global.f64 	%fd87, [%rd3];
	sub.f64 	%fd88, %fd87, %fd2;
	add.f64 	%fd89, %fd87, %fd2;
	ld.global.v2.u32 	{%r9, %r57}, [%rd2];
	shr.u32 	%r58, %r57, 2;
	xor.b32  	%r59, %r58, %r57;
	ld.global.v2.u32 	{%r10, %r191}, [%rd2+8];
	ld.global.v2.u32 	{%r190, %r189}, [%rd2+16];
	st.global.v2.u32 	[%rd2+8], {%r191, %r190};
	shl.b32 	%r60, %r189, 4;
	shl.b32 	%r61, %r59, 1;
	xor.b32  	%r62, %r61, %r60;
	xor.b32  	%r63, %r62, %r59;
	xor.b32  	%r188, %r63, %r189;
	st.global.v2.u32 	[%rd2+16], {%r189, %r188};
	add.s32 	%r64, %r9, 362437;
	st.global.v2.u32 	[%rd2], {%r64, %r10};
	add.s32 	%r65, %r188, %r64;
	cvt.rn.f32.u32 	%f1, %r65;
	fma.rn.f32 	%f2, %f1, 0f2F800000, 0f2F000000;
	cvt.f64.f32 	%fd90, %f2;
	sub.f64 	%fd91, %fd89, %fd88;
	fma.rn.f64 	%fd6, %fd91, %fd90, %fd88;
	ld.global.f64 	%fd7, [%rd3+8];
	sub.f64 	%fd8, %fd6, %fd7;
	{
	.reg .b32 %temp; 
	mov.b64 	{%temp, %r15}, %fd8;
	}
	abs.f64 	%fd9, %fd8;
	{ // callseq 1, 0
	.param .b64 param0;
	st.param.f64 	[param0], %fd9;
	.param .b64 param1;
	st.param.f64 	[param1], 0d4000000000000000;
	.param .b64 retval0;
	call.uni (retval0), 
	__internal_accurate_pow, 
	(
	param0, 
	param1
	);
	ld.param.f64 	%fd92, [retval0];
	} // callseq 1
	setp.lt.s32 	%p14, %r15, 0;
	neg.f64 	%fd94, %fd92;
	selp.f64 	%fd95, %fd94, %fd92, %p12;
	selp.f64 	%fd96, %fd95, %fd92, %p14;
	setp.eq.f64 	%p15, %fd8, 0d0000000000000000;
	selp.b32 	%r66, %r15, 0, %p12;
	or.b32  	%r67, %r66, 2146435072;
	selp.b32 	%r68, %r67, %r66, %p11;
	mov.b32 	%r69, 0;
	mov.b64 	%fd97, {%r69, %r68};
	selp.f64 	%fd251, %fd97, %fd96, %p15;
	add.f64 	%fd98, %fd8, 0d4000000000000000;
	{
	.reg .b32 %temp; 
	mov.b64 	{%temp, %r70}, %fd98;
	}
	and.b32  	%r71, %r70, 2146435072;
	setp.ne.s32 	%p16, %r71, 2146435072;
	@%p16 bra 	$L__BB1_9;
	setp.num.f64 	%p17, %fd8, %fd8;
	@%p17 bra 	$L__BB1_7;
	mov.f64 	%fd99, 0d4000000000000000;
	add.rn.f64 	%fd251, %fd8, %fd99;
	bra.uni 	$L__BB1_9;
$L__BB1_7:
	setp.neu.f64 	%p18, %fd9, 0d7FF0000000000000;
	@%p18 bra 	$L__BB1_9;
	or.b32  	%r72, %r4, -2147483648;
	selp.b32 	%r73, %r72, %r4, %p1;
	selp.b32 	%r74, %r73, %r4, %p14;
	mov.b32 	%r75, 0;
	mov.b64 	%fd251, {%r75, %r74};
$L__BB1_9:
	setp.eq.f64 	%p23, %fd8, 0d3FF0000000000000;
	selp.f64 	%fd14, 0d3FF0000000000000, %fd251, %p23;
	ld.global.f64 	%fd15, [%rd3+-8];
	sub.f64 	%fd16, %fd15, %fd6;
	{
	.reg .b32 %temp; 
	mov.b64 	{%temp, %r16}, %fd16;
	}
	abs.f64 	%fd17, %fd16;
	{ // callseq 2, 0
	.param .b64 param0;
	st.param.f64 	[param0], %fd17;
	.param .b64 param1;
	st.param.f64 	[param1], 0d4000000000000000;
	.param .b64 retval0;
	call.uni (retval0), 
	__internal_accurate_pow, 
	(
	param0, 
	param1
	);
	ld.param.f64 	%fd100, [retval0];
	} // callseq 2
	setp.lt.s32 	%p24, %r16, 0;
	neg.f64 	%fd102, %fd100;
	selp.f64 	%fd103, %fd102, %fd100, %p12;
	selp.f64 	%fd104, %fd103, %fd100, %p24;
	setp.eq.f64 	%p25, %fd16, 0d0000000000000000;
	selp.b32 	%r76, %r16, 0, %p12;
	or.b32  	%r77, %r76, 2146435072;
	selp.b32 	%r78, %r77, %r76, %p11;
	mov.b32 	%r79, 0;
	mov.b64 	%fd105, {%r79, %r78};
	selp.f64 	%fd252, %fd105, %fd104, %p25;
	add.f64 	%fd106, %fd16, 0d4000000000000000;
	{
	.reg .b32 %temp; 
	mov.b64 	{%temp, %r80}, %fd106;
	}
	and.b32  	%r81, %r80, 2146435072;
	setp.ne.s32 	%p26, %r81, 2146435072;
	@%p26 bra 	$L__BB1_14;
	setp.num.f64 	%p27, %fd16, %fd16;
	@%p27 bra 	$L__BB1_12;
	mov.f64 	%fd107, 0d4000000000000000;
	add.rn.f64 	%fd252, %fd16, %fd107;
	bra.uni 	$L__BB1_14;
$L__BB1_12:
	setp.neu.f64 	%p28, %fd17, 0d7FF0000000000000;
	@%p28 bra 	$L__BB1_14;
	or.b32  	%r82, %r4, -2147483648;
	selp.b32 	%r83, %r82, %r4, %p1;
	selp.b32 	%r84, %r83, %r4, %p24;
	mov.b32 	%r85, 0;
	mov.b64 	%fd252, {%r85, %r84};
$L__BB1_14:
	setp.eq.f64 	%p33, %fd16, 0d3FF0000000000000;
	selp.f64 	%fd108, 0d3FF0000000000000, %fd252, %p33;
	add.f64 	%fd109, %fd14, %fd108;
	mul.f64 	%fd110, %fd3, %fd109;
	div.rn.f64 	%fd111, %fd110, %fd1;
	mul.f64 	%fd112, %fd6, %fd4;
	mul.f64 	%fd113, %fd6, %fd112;
	mul.f64 	%fd114, %fd6, %fd5;
	mul.f64 	%fd115, %fd6, %fd114;
	mul.f64 	%fd116, %fd6, %fd115;
	mul.f64 	%fd117, %fd6, %fd116;
	fma.rn.f64 	%fd118, %fd113, 0d3FE0000000000000, %fd117;
	mul.f64 	%fd119, %fd4, %fd15;
	mul.f64 	%fd120, %fd15, %fd119;
	mul.f64 	%fd121, %fd15, %fd5;
	mul.f64 	%fd122, %fd15, %fd121;
	mul.f64 	%fd123, %fd15, %fd122;
	mul.f64 	%fd124, %fd15, %fd123;
	fma.rn.f64 	%fd22, %fd120, 0d3FE0000000000000, %fd124;
	add.f64 	%fd125, %fd118, %fd22;
	fma.rn.f64 	%fd23, %fd1, %fd125, %fd111;
	ld.global.f64 	%fd24, [%rd3];
	sub.f64 	%fd25, %fd24, %fd7;
	{
	.reg .b32 %temp; 
	mov.b64 	{%temp, %r17}, %fd25;
	}
	abs.f64 	%fd26, %fd25;
	{ // callseq 3, 0
	.param .b64 param0;
	st.param.f64 	[param0], %fd26;
	.param .b64 param1;
	st.param.f64 	[param1], 0d4000000000000000;
	.param .b64 retval0;
	call.uni (retval0), 
	__internal_accurate_pow, 
	(
	param0, 
	param1
	);
	ld.param.f64 	%fd126, [retval0];
	} // callseq 3
	setp.lt.s32 	%p34, %r17, 0;
	neg.f64 	%fd128, %fd126;
	selp.f64 	%fd129, %fd128, %fd126, %p12;
	selp.f64 	%fd130, %fd129, %fd126, %p34;
	setp.eq.f64 	%p35, %fd25, 0d0000000000000000;
	selp.b32 	%r86, %r17, 0, %p12;
	or.b32  	%r87, %r86, 2146435072;
	selp.b32 	%r88, %r87, %r86, %p11;
	mov.b32 	%r89, 0;
	mov.b64 	%fd131, {%r89, %r88};
	selp.f64 	%fd253, %fd131, %fd130, %p35;
	add.f64 	%fd132, %fd25, 0d4000000000000000;
	{
	.reg .b32 %temp; 
	mov.b64 	{%temp, %r90}, %fd132;
	}
	and.b32  	%r91, %r90, 2146435072;
	setp.ne.s32 	%p36, %r91, 2146435072;
	@%p36 bra 	$L__BB1_19;
	setp.num.f64 	%p37, %fd25, %fd25;
	@%p37 bra 	$L__BB1_17;
	mov.f64 	%fd133, 0d4000000000000000;
	add.rn.f64 	%fd253, %fd25, %fd133;
	bra.uni 	$L__BB1_19;
$L__BB1_17:
	setp.neu.f64 	%p38, %fd26, 0d7FF0000000000000;
	@%p38 bra 	$L__BB1_19;
	or.b32  	%r92, %r4, -2147483648;
	selp.b32 	%r93, %r92, %r4, %p1;
	selp.b32 	%r94, %r93, %r4, %p34;
	mov.b32 	%r95, 0;
	mov.b64 	%fd253, {%r95, %r94};
$L__BB1_19:
	setp.eq.f64 	%p43, %fd25, 0d3FF0000000000000;
	selp.f64 	%fd31, 0d3FF0000000000000, %fd253, %p43;
	sub.f64 	%fd32, %fd15, %fd24;
	{
	.reg .b32 %temp; 
	mov.b64 	{%temp, %r18}, %fd32;
	}
	abs.f64 	%fd33, %fd32;
	{ // callseq 4, 0
	.param .b64 param0;
	st.param.f64 	[param0], %fd33;
	.param .b64 param1;
	st.param.f64 	[param1], 0d4000000000000000;
	.param .b64 retval0;
	call.uni (retval0), 
	__internal_accurate_pow, 
	(
	param0, 
	param1
	);
	ld.param.f64 	%fd134, [retval0];
	} // callseq 4
	setp.lt.s32 	%p44, %r18, 0;
	neg.f64 	%fd136, %fd134;
	selp.f64 	%fd137, %fd136, %fd134, %p12;
	selp.f64 	%fd138, %fd137, %fd134, %p44;
	setp.eq.f64 	%p45, %fd32, 0d0000000000000000;
	selp.b32 	%r96, %r18, 0, %p12;
	or.b32  	%r97, %r96, 2146435072;
	selp.b32 	%r98, %r97, %r96, %p11;
	mov.b32 	%r99, 0;
	mov.b64 	%fd139, {%r99, %r98};
	selp.f64 	%fd254, %fd139, %fd138, %p45;
	add.f64 	%fd140, %fd32, 0d4000000000000000;
	{
	.reg .b32 %temp; 
	mov.b64 	{%temp, %r100}, %fd140;
	}
	and.b32  	%r101, %r100, 2146435072;
	setp.ne.s32 	%p46, %r101, 2146435072;
	@%p46 bra 	$L__BB1_24;
	setp.num.f64 	%p47, %fd32, %fd32;
	@%p47 bra 	$L__BB1_22;
	mov.f64 	%fd141, 0d4000000000000000;
	add.rn.f64 	%fd254, %fd32, %fd141;
	bra.uni 	$L__BB1_24;
$L__BB1_22:
	setp.neu.f64 	%p48, %fd33, 0d7FF0000000000000;
	@%p48 bra 	$L__BB1_24;
	or.b32  	%r102, %r4, -2147483648;
	selp.b32 	%r103, %r102, %r4, %p1;
	selp.b32 	%r104, %r103, %r4, %p44;
	mov.b32 	%r105, 0;
	mov.b64 	%fd254, {%r105, %r104};
$L__BB1_24:
	setp.eq.f64 	%p50, %fd32, 0d3FF0000000000000;
	selp.f64 	%fd142, 0d3FF0000000000000, %fd254, %p50;
	add.f64 	%fd143, %fd31, %fd142;
	mul.f64 	%fd144, %fd3, %fd143;
	div.rn.f64 	%fd145, %fd144, %fd1;
	mul.f64 	%fd146, %fd24, %fd4;
	mul.f64 	%fd147, %fd24, %fd146;
	mul.f64 	%fd148, %fd24, %fd5;
	mul.f64 	%fd149, %fd24, %fd148;
	mul.f64 	%fd150, %fd24, %fd149;
	mul.f64 	%fd151, %fd24, %fd150;
	fma.rn.f64 	%fd152, %fd147, 0d3FE0000000000000, %fd151;
	add.f64 	%fd153, %fd152, %fd22;
	fma.rn.f64 	%fd154, %fd1, %fd153, %fd145;
	sub.f64 	%fd38, %fd23, %fd154;
	setp.lt.f64 	%p51, %fd38, 0d0000000000000000;
	@%p51 bra 	$L__BB1_31;
	setp.lt.s32 	%p52, %r5, 0;
	neg.f64 	%fd39, %fd38;
	{
	.reg .b32 %temp; 
	mov.b64 	{%temp, %r19}, %fd39;
	}
	shr.u32 	%r106, %r19, 20;
	and.b32  	%r107, %r106, 2047;
	add.s32 	%r108, %r107, -1012;
	mov.b64 	%rd9, %fd39;
	shl.b64 	%rd10, %rd9, %r108;
	setp.eq.s64 	%p53, %rd10, -9223372036854775808;
	{ // callseq 5, 0
	.param .b64 param0;
	st.param.f64 	[param0], 0d4005BF0A8B145769;
	.param .b64 param1;
	st.param.f64 	[param1], %fd39;
	.param .b64 retval0;
	call.uni (retval0), 
	__internal_accurate_pow, 
	(
	param0, 
	param1
	);
	ld.param.f64 	%fd155, [retval0];
	} // callseq 5
	neg.f64 	%fd157, %fd155;
	selp.f64 	%fd158, %fd157, %fd155, %p53;
	selp.f64 	%fd159, %fd158, %fd155, %p52;
	cvt.rzi.f64.f64 	%fd160, %fd39;
	setp.neu.f64 	%p54, %fd160, %fd39;
	selp.f64 	%fd161, 0dFFF8000000000000, %fd159, %p54;
	selp.f64 	%fd255, %fd161, %fd159, %p52;
	mov.f64 	%fd162, 0d4005BF0A8B145769;
	sub.f64 	%fd163, %fd162, %fd38;
	{
	.reg .b32 %temp; 
	mov.b64 	{%temp, %r109}, %fd163;
	}
	and.b32  	%r110, %r109, 2146435072;
	setp.ne.s32 	%p55, %r110, 2146435072;
	@%p55 bra 	$L__BB1_30;
	setp.num.f64 	%p56, %fd38, %fd38;
	@%p56 bra 	$L__BB1_28;
	mov.f64 	%fd165, 0d4005BF0A8B145769;
	add.rn.f64 	%fd255, %fd165, %fd39;
	bra.uni 	$L__BB1_30;
$L__BB1_28:
	abs.f64 	%fd164, %fd38;
	setp.neu.f64 	%p57, %fd164, 0d7FF0000000000000;
	@%p57 bra 	$L__BB1_30;
	setp.lt.s32 	%p58, %r19, 0;
	selp.b32 	%r111, 0, 2146435072, %p58;
	mov.b32 	%r112, 0;
	mov.b64 	%fd255, {%r112, %r111};
$L__BB1_30:
	setp.eq.f64 	%p59, %fd38, 0d0000000000000000;
	selp.f64 	%fd166, 0d3FF0000000000000, %fd255, %p59;
	shr.u32 	%r113, %r10, 2;
	xor.b32  	%r114, %r113, %r10;
	st.global.v2.u32 	[%rd2+8], {%r190, %r189};
	shl.b32 	%r115, %r188, 4;
	shl.b32 	%r116, %r114, 1;
	xor.b32  	%r117, %r116, %r115;
	xor.b32  	%r118, %r117, %r114;
	xor.b32  	%r187, %r118, %r188;
	st.global.v2.u32 	[%rd2+16], {%r188, %r187};
	add.s32 	%r186, %r9, 724874;
	st.global.v2.u32 	[%rd2], {%r186, %r191};
	add.s32 	%r119, %r187, %r186;
	cvt.rn.f32.u32 	%f3, %r119;
	fma.rn.f32 	%f4, %f3, 0f2F800000, 0f2F000000;
	cvt.f64.f32 	%fd167, %f4;
	setp.leu.f64 	%p60, %fd166, %fd167;
	@%p60 bra 	$L__BB1_32;
$L__BB1_31:
	st.global.f64 	[%rd3], %fd6;
	ld.global.v2.u32 	{%r186, %r191}, [%rd2];
	ld.global.v2.u32 	{%r190, %r189}, [%rd2+8];
	ld.global.v2.u32 	{%r188, %r187}, [%rd2+16];
$L__BB1_32:
	setp.lt.s32 	%p61, %r2, 0;
	setp.eq.s32 	%p62, %r3, 1062207488;
	ld.global.f64 	%fd168, [%rd3+8];
	sub.f64 	%fd169, %fd168, %fd2;
	add.f64 	%fd170, %fd168, %fd2;
	shr.u32 	%r120, %r191, 2;
	xor.b32  	%r121, %r120, %r191;
	st.global.v2.u32 	[%rd2+8], {%r189, %r188};
	shl.b32 	%r122, %r187, 4;
	shl.b32 	%r123, %r121, 1;
	xor.b32  	%r124, %r123, %r122;
	xor.b32  	%r125, %r124, %r121;
	xor.b32  	%r37, %r125, %r187;
	st.global.v2.u32 	[%rd2+16], {%r187, %r37};
	add.s32 	%r126, %r186, 362437;
	st.global.v2.u32 	[%rd2], {%r126, %r190};
	add.s32 	%r127, %r37, %r126;
	cvt.rn.f32.u32 	%f5, %r127;
	fma.rn.f32 	%f6, %f5, 0f2F800000, 0f2F000000;
	cvt.f64.f32 	%fd171, %f6;
	sub.f64 	%fd172, %fd170, %fd169;
	fma.rn.f64 	%fd44, %fd172, %fd171, %fd169;
	ld.global.f64 	%fd45, [%rd3+16];
	sub.f64 	%fd46, %fd44, %fd45;
	{
	.reg .b32 %temp; 
	mov.b64 	{%temp, %r38}, %fd46;
	}
	abs.f64 	%fd47, %fd46;
	{ // callseq 6, 0
	.param .b64 param0;
	st.param.f64 	[param0], %fd47;
	.param .b64 param1;
	st.param.f64 	[param1], 0d4000000000000000;
	.param .b64 retval0;
	call.uni (retval0), 
	__internal_accurate_pow, 
	(
	param0, 
	param1
	);
	ld.param.f64 	%fd173, [retval0];
	} // callseq 6
	setp.lt.s32 	%p64, %r38, 0;
	neg.f64 	%fd175, %fd173;
	selp.f64 	%fd176, %fd175, %fd173, %p62;
	selp.f64 	%fd177, %fd176, %fd173, %p64;
	setp.eq.f64 	%p65, %fd46, 0d0000000000000000;
	selp.b32 	%r128, %r38, 0, %p62;
	or.b32  	%r129, %r128, 2146435072;
	selp.b32 	%r130, %r129, %r128, %p61;
	mov.b32 	%r131, 0;
	mov.b64 	%fd178, {%r131, %r130};
	selp.f64 	%fd256, %fd178, %fd177, %p65;
	add.f64 	%fd179, %fd46, 0d4000000000000000;
	{
	.reg .b32 %temp; 
	mov.b64 	{%temp, %r132}, %fd179;
	}
	and.b32  	%r133, %r132, 2146435072;
	setp.ne.s32 	%p66, %r133, 2146435072;
	@%p66 bra 	$L__BB1_37;
	setp.num.f64 	%p67, %fd46, %fd46;
	@%p67 bra 	$L__BB1_35;
	mov.f64 	%fd180, 0d4000000000000000;
	add.rn.f64 	%fd256, %fd46, %fd180;
	bra.uni 	$L__BB1_37;
$L__BB1_35:
	setp.neu.f64 	%p68, %fd47, 0d7FF0000000000000;
	@%p68 bra 	$L__BB1_37;
	or.b32  	%r134, %r4, -2147483648;
	selp.b32 	%r135, %r134, %r4, %p1;
	selp.b32 	%r136, %r135, %r4, %p64;
	mov.b32 	%r137, 0;
	mov.b64 	%fd256, {%r137, %r136};
$L__BB1_37:
	setp.eq.f64 	%p73, %fd46, 0d3FF0000000000000;
	selp.f64 	%fd52, 0d3FF0000000000000, %fd256, %p73;
	ld.global.f64 	%fd53, [%rd3];
	sub.f64 	%fd54, %fd53, %fd44;
	{
	.reg .b32 %temp; 
	mov.b64 	{%temp, %r39}, %fd54;
	}
	abs.f64 	%fd55, %fd54;
	{ // callseq 7, 0
	.param .b64 param0;
	st.param.f64 	[param0], %fd55;
	.param .b64 param1;
	st.param.f64 	[param1], 0d4000000000000000;
	.param .b64 retval0;
	call.uni (retval0), 
	__internal_accurate_pow, 
	(
	param0, 
	param1
	);
	ld.param.f64 	%fd181, [retval0];
	} // callseq 7
	setp.lt.s32 	%p74, %r39, 0;
	neg.f64 	%fd183, %fd181;
	selp.f64 	%fd184, %fd183, %fd181, %p62;
	selp.f64 	%fd185, %fd184, %fd181, %p74;
	setp.eq.f64 	%p75, %fd54, 0d0000000000000000;
	selp.b32 	%r138, %r39, 0, %p62;
	or.b32  	%r139, %r138, 2146435072;
	selp.b32 	%r140, %r139, %r138, %p61;
	mov.b32 	%r141, 0;
	mov.b64 	%fd186, {%r141, %r140};
	selp.f64 	%fd257, %fd186, %fd185, %p75;
	add.f64 	%fd187, %fd54, 0d4000000000000000;
	{
	.reg .b32 %temp; 
	mov.b64 	{%temp, %r142}, %fd187;
	}
	and.b32  	%r143, %r142, 2146435072;
	setp.ne.s32 	%p76, %r143, 2146435072;
	@%p76 bra 	$L__BB1_42;
	setp.num.f64 	%p77, %fd54, %fd54;
	@%p77 bra 	$L__BB1_40;
	mov.f64 	%fd188, 0d4000000000000000;
	add.rn.f64 	%fd257, %fd54, %fd188;
	bra.uni 	$L__BB1_42;
$L__BB1_40:
	setp.neu.f64 	%p78, %fd55, 0d7FF0000000000000;
	@%p78 bra 	$L__BB1_42;
	or.b32  	%r144, %r4, -2147483648;
	selp.b32 	%r145, %r144, %r4, %p1;
	selp.b32 	%r146, %r145, %r4, %p74;
	mov.b32 	%r147, 0;
	mov.b64 	%fd257, {%r147, %r146};
$L__BB1_42:
	setp.eq.f64 	%p83, %fd54, 0d3FF0000000000000;
	selp.f64 	%fd189, 0d3FF0000000000000, %fd257, %p83;
	add.f64 	%fd190, %fd52, %fd189;
	mul.f64 	%fd191, %fd3, %fd190;
	div.rn.f64 	%fd192, %fd191, %fd1;
	mul.f64 	%fd193, %fd44, %fd4;
	mul.f64 	%fd194, %fd44, %fd193;
	mul.f64 	%fd195, %fd44, %fd5;
	mul.f64 	%fd196, %fd44, %fd195;
	mul.f64 	%fd197, %fd44, %fd196;
	mul.f64 	%fd198, %fd44, %fd197;
	fma.rn.f64 	%fd199, %fd194, 0d3FE0000000000000, %fd198;
	mul.f64 	%fd200, %fd4, %fd53;
	mul.f64 	%fd201, %fd53, %fd200;
	mul.f64 	%fd202, %fd53, %fd5;
	mul.f64 	%fd203, %fd53, %fd202;
	mul.f64 	%fd204, %fd53, %fd203;
	mul.f64 	%fd205, %fd53, %fd204;
	fma.rn.f64 	%fd60, %fd201, 0d3FE0000000000000, %fd205;
	add.f64 	%fd206, %fd199, %fd60;
	fma.rn.f64 	%fd61, %fd1, %fd206, %fd192;
	ld.global.f64 	%fd62, [%rd3+8];
	sub.f64 	%fd63, %fd62, %fd45;
	{
	.reg .b32 %temp; 
	mov.b64 	{%temp, %r40}, %fd63;
	}
	abs.f64 	%fd64, %fd63;
	{ // callseq 8, 0
	.param .b64 param0;
	st.param.f64 	[param0], %fd64;
	.param .b64 param1;
	st.param.f64 	[param1], 0d4000000000000000;
	.param .b64 retval0;
	call.uni (retval0), 
	__internal_accurate_pow, 
	(
	param0, 
	param1
	);
	ld.param.f64 	%fd207, [retval0];
	} // callseq 8
	setp.lt.s32 	%p84, %r40, 0;
	neg.f64 	%fd209, %fd207;
	selp.f64 	%fd210, %fd209, %fd207, %p62;
	selp.f64 	%fd211, %fd210, %fd207, %p84;
	setp.eq.f64 	%p85, %fd63, 0d0000000000000000;
	selp.b32 	%r148, %r40, 0, %p62;
	or.b32  	%r149, %r148, 2146435072;
	selp.b32 	%r150, %r149, %r148, %p61;
	mov.b32 	%r151, 0;
	mov.b64 	%fd212, {%r151, %r150};
	selp.f64 	%fd258, %fd212, %fd211, %p85;
	add.f64 	%fd213, %fd63, 0d4000000000000000;
	{
	.reg .b32 %temp; 
	mov.b64 	{%temp, %r152}, %fd213;
	}
	and.b32  	%r153, %r152, 2146435072;
	setp.ne.s32 	%p86, %r153, 2146435072;
	@%p86 bra 	$L__BB1_47;
	setp.num.f64 	%p87, %fd63, %fd63;
	@%p87 bra 	$L__BB1_45;
	mov.f64 	%fd214, 0d4000000000000000;
	add.rn.f64 	%fd258, %fd63, %fd214;
	bra.uni 	$L__BB1_47;
$L__BB1_45:
	setp.neu.f64 	%p88, %fd64, 0d7FF0000000000000;
	@%p88 bra 	$L__BB1_47;
	or.b32  	%r154, %r4, -2147483648;
	selp.b32 	%r155, %r154, %r4, %p1;
	selp.b32 	%r156, %r155, %r4, %p84;
	mov.b32 	%r157, 0;
	mov.b64 	%fd258, {%r157, %r156};
$L__BB1_47:
	setp.eq.f64 	%p93, %fd63, 0d3FF0000000000000;
	selp.f64 	%fd69, 0d3FF0000000000000, %fd258, %p93;
	sub.f64 	%fd70, %fd53, %fd62;
	{
	.reg .b32 %temp; 
	mov.b64 	{%temp, %r41}, %fd70;
	}
	abs.f64 	%fd71, %fd70;
	{ // callseq 9, 0
	.param .b64 param0;
	st.param.f64 	[param0], %fd71;
	.param .b64 param1;
	st.param.f64 	[param1], 0d4000000000000000;
	.param .b64 retval0;
	call.uni (retval0), 
	__internal_accurate_pow, 
	(
	param0, 
	param1
	);
	ld.param.f64 	%fd215, [retval0];
	} // callseq 9
	setp.lt.s32 	%p94, %r41, 0;
	neg.f64 	%fd217, %fd215;
	selp.f64 	%fd218, %fd217, %fd215, %p62;
	selp.f64 	%fd219, %fd218, %fd215, %p94;
	setp.eq.f64 	%p95, %fd70, 0d0000000000000000;
	selp.b32 	%r158, %r41, 0, %p62;
	or.b32  	%r159, %r158, 2146435072;
	selp.b32 	%r160, %r159, %r158, %p61;
	mov.b32 	%r161, 0;
	mov.b64 	%fd220, {%r161, %r160};
	selp.f64 	%fd259, %fd220, %fd219, %p95;
	add.f64 	%fd221, %fd70, 0d4000000000000000;
	{
	.reg .b32 %temp; 
	mov.b64 	{%temp, %r162}, %fd221;
	}
	and.b32  	%r163, %r162, 2146435072;
	setp.ne.s32 	%p96, %r163, 2146435072;
	@%p96 bra 	$L__BB1_52;
	setp.num.f64 	%p97, %fd70, %fd70;
	@%p97 bra 	$L__BB1_50;
	mov.f64 	%fd222, 0d4000000000000000;
	add.rn.f64 	%fd259, %fd70, %fd222;
	bra.uni 	$L__BB1_52;
$L__BB1_50:
	setp.neu.f64 	%p98, %fd71, 0d7FF0000000000000;
	@%p98 bra 	$L__BB1_52;
	or.b32  	%r164, %r4, -2147483648;
	selp.b32 	%r165, %r164, %r4, %p1;
	selp.b32 	%r166, %r165, %r4, %p94;
	mov.b32 	%r167, 0;
	mov.b64 	%fd259, {%r167, %r166};
$L__BB1_52:
	setp.eq.f64 	%p100, %fd70, 0d3FF0000000000000;
	selp.f64 	%fd223, 0d3FF0000000000000, %fd259, %p100;
	add.f64 	%fd224, %fd69, %fd223;
	mul.f64 	%fd225, %fd3, %fd224;
	div.rn.f64 	%fd226, %fd225, %fd1;
	mul.f64 	%fd227, %fd62, %fd4;
	mul.f64 	%fd228, %fd62, %fd227;
	mul.f64 	%fd229, %fd62, %fd5;
	mul.f64 	%fd230, %fd62, %fd229;
	mul.f64 	%fd231, %fd62, %fd230;
	mul.f64 	%fd232, %fd62, %fd231;
	fma.rn.f64 	%fd233, %fd228, 0d3FE0000000000000, %fd232;
	add.f64 	%fd234, %fd233, %fd60;
	fma.rn.f64 	%fd235, %fd1, %fd234, %fd226;
	sub.f64 	%fd76, %fd61, %fd235;
	setp.lt.f64 	%p101, %fd76, 0d0000000000000000;
	@%p101 bra 	$L__BB1_59;
	setp.lt.s32 	%p102, %r5, 0;
	neg.f64 	%fd77, %fd76;
	{
	.reg .b32 %temp; 
	mov.b64 	{%temp, %r42}, %fd77;
	}
	shr.u32 	%r168, %r42, 20;
	and.b32  	%r169, %r168, 2047;
	add.s32 	%r170, %r169, -1012;
	mov.b64 	%rd12, %fd77;
	shl.b64 	%rd13, %rd12, %r170;
	setp.eq.s64 	%p103, %rd13, -9223372036854775808;
	{ // callseq 10, 0
	.param .b64 param0;
	st.param.f64 	[param0], 0d4005BF0A8B145769;
	.param .b64 param1;
	st.param.f64 	[param1], %fd77;
	.param .b64 retval0;
	call.uni (retval0), 
	__internal_accurate_pow, 
	(
	param0, 
	param1
	);
	ld.param.f64 	%fd236, [retval0];
	} // callseq 10
	neg.f64 	%fd238, %fd236;
	selp.f64 	%fd239, %fd238, %fd236, %p103;
	selp.f64 	%fd240, %fd239, %fd236, %p102;
	cvt.rzi.f64.f64 	%fd241, %fd77;
	setp.neu.f64 	%p104, %fd241, %fd77;
	selp.f64 	%fd242, 0dFFF8000000000000, %fd240, %p104;
	selp.f64 	%fd260, %fd242, %fd240, %p102;
	mov.f64 	%fd243, 0d4005BF0A8B145769;
	sub.f64 	%fd244, %fd243, %fd76;
	{
	.reg .b32 %temp; 
	mov.b64 	{%temp, %r171}, %fd244;
	}
	and.b32  	%r172, %r171, 2146435072;
	setp.ne.s32 	%p105, %r172, 2146435072;
	@%p105 bra 	$L__BB1_58;
	setp.num.f64 	%p106, %fd76, %fd76;
	@%p106 bra 	$L__BB1_56;
	mov.f64 	%fd246, 0d4005BF0A8B145769;
	add.rn.f64 	%fd260, %fd246, %fd77;
	bra.uni 	$L__BB1_58;
$L__BB1_56:
	abs.f64 	%fd245, %fd76;
	setp.neu.f64 	%p107, %fd245, 0d7FF0000000000000;
	@%p107 bra 	$L__BB1_58;
	setp.lt.s32 	%p108, %r42, 0;
	selp.b32 	%r173, 0, 2146435072, %p108;
	mov.b32 	%r174, 0;
	mov.b64 	%fd260, {%r174, %r173};
$L__BB1_58:
	setp.eq.f64 	%p109, %fd76, 0d0000000000000000;
	selp.f64 	%fd247, 0d3FF0000000000000, %fd260, %p109;
	shr.u32 	%r175, %r190, 2;
	xor.b32  	%r176, %r175, %r190;
	st.global.v2.u32 	[%rd2+8], {%r188, %r187};
	shl.b32 	%r177, %r37, 4;
	shl.b32 	%r178, %r176, 1;
	xor.b32  	%r179, %r178, %r177;
	xor.b32  	%r180, %r179, %r176;
	xor.b32  	%r181, %r180, %r37;
	st.global.v2.u32 	[%rd2+16], {%r37, %r181};
	add.s32 	%r182, %r186, 724874;
	st.global.v2.u32 	[%rd2], {%r182, %r189};
	add.s32 	%r183, %r181, %r182;
	cvt.rn.f32.u32 	%f7, %r183;
	fma.rn.f32 	%f8, %f7, 0f2F800000, 0f2F000000;
	cvt.f64.f32 	%fd248, %f8;
	setp.leu.f64 	%p110, %fd247, %fd248;
	@%p110 bra 	$L__BB1_60;
$L__BB1_59:
	st.global.f64 	[%rd3+8], %fd44;
$L__BB1_60:
	add.s32 	%r185, %r185, 1;
	setp.ne.s32 	%p111, %r185, 0;
	@%p111 bra 	$L__BB1_4;
$L__BB1_61:
	ld.param.f64 	%fd250, [_Z8SimulatePddP17curandStateXORWOW_param_1];
	bar.sync 	0;
	add.s32 	%r184, %r184, 1;
	cvt.rn.f64.u32 	%fd249, %r184;
	setp.gt.f64 	%p112, %fd250, %fd249;
	@%p112 bra 	$L__BB1_2;
$L__BB1_62:
	ret;

}
.func  (.param .b64 func_retval0) __internal_accurate_pow(
	.param .b64 __internal_accurate_pow_param_0,
	.param .b64 __internal_accurate_pow_param_1
)
{
	.reg .pred 	%p<8>;
	.reg .b32 	%r<49>;
	.reg .b32 	%f<3>;
	.reg .b64 	%fd<109>;

	ld.param.f64 	%fd10, [__internal_accurate_pow_param_0];
	ld.param.f64 	%fd11, [__internal_accurate_pow_param_1];
	{
	.reg .b32 %temp; 
	mov.b64 	{%temp, %r46}, %fd10;
	}
	{
	.reg .b32 %temp; 
	mov.b64 	{%r45, %temp}, %fd10;
	}
	shr.u32 	%r47, %r46, 20;
	setp.gt.u32 	%p1, %r46, 1048575;
	@%p1 bra 	$L__BB2_2;
	mul.f64 	%fd12, %fd10, 0d4350000000000000;
	{
	.reg .b32 %temp; 
	mov.b64 	{%temp, %r46}, %fd12;
	}
	{
	.reg .b32 %temp; 
	mov.b64 	{%r45, %temp}, %fd12;
	}
	shr.u32 	%r16, %r46, 20;
	add.s32 	%r47, %r16, -54;
$L__BB2_2:
	add.s32 	%r48, %r47, -1023;
	and.b32  	%r17, %r46, -2146435073;
	or.b32  	%r18, %r17, 1072693248;
	mov.b64 	%fd107, {%r45, %r18};
	setp.lt.u32 	%p2, %r18, 1073127583;
	@%p2 bra 	$L__BB2_4;
	{
	.reg .b32 %temp; 
	mov.b64 	{%r19, %temp}, %fd107;
	}
	{
	.reg .b32 %temp; 
	mov.b64 	{%temp, %r20}, %fd107;
	}
	add.s32 	%r21, %r20, -1048576;
	mov.b64 	%fd107, {%r19, %r21};
	add.s32 	%r48, %r47, -1022;
$L__BB2_4:
	add.f64 	%fd13, %fd107, 0dBFF0000000000000;
	add.f64 	%fd14, %fd107, 0d3FF0000000000000;
	rcp.approx.ftz.f64 	%fd15, %fd14;
	neg.f64 	%fd16, %fd14;
	fma.rn.f64 	%fd17, %fd16, %fd15, 0d3FF0000000000000;
	fma.rn.f64 	%fd18, %fd17, %fd17, %fd17;
	fma.rn.f64 	%fd19, %fd18, %fd15, %fd15;
	mul.f64 	%fd20, %fd13, %fd19;
	fma.rn.f64 	%fd21, %fd13, %fd19, %fd20;
	mul.f64 	%fd22, %fd21, %fd21;
	fma.rn.f64 	%fd23, %fd22, 0d3EB0F5FF7D2CAFE2, 0d3ED0F5D241AD3B5A;
	fma.rn.f64 	%fd24, %fd23, %fd22, 0d3EF3B20A75488A3F;
	fma.rn.f64 	%fd25, %fd24, %fd22, 0d3F1745CDE4FAECD5;
	fma.rn.f64 	%fd26, %fd25, %fd22, 0d3F3C71C7258A578B;
	fma.rn.f64 	%fd27, %fd26, %fd22, 0d3F6249249242B910;
	fma.rn.f64 	%fd28, %fd27, %fd22, 0d3F89999999999DFB;
	sub.f64 	%fd29, %fd13, %fd21;
	add.f64 	%fd30, %fd29, %fd29;
	neg.f64 	%fd31, %fd21;
	fma.rn.f64 	%fd32, %fd31, %fd13, %fd30;
	mul.f64 	%fd33, %fd19, %fd32;
	fma.rn.f64 	%fd34, %fd22, %fd28, 0d3FB5555555555555;
	mov.f64 	%fd35, 0d3FB5555555555555;
	sub.f64 	%fd36, %fd35, %fd34;
	fma.rn.f64 	%fd37, %fd22, %fd28, %fd36;
	add.f64 	%fd38, %fd37, 0dBC46A4CB00B9E7B0;
	add.f64 	%fd39, %fd34, %fd38;
	sub.f64 	%fd40, %fd34, %fd39;
	add.f64 	%fd41, %fd38, %fd40;
	mul.rn.f64 	%fd42, %fd21, %fd21;
	neg.f64 	%fd43, %fd42;
	fma.rn.f64 	%fd44, %fd21, %fd21, %fd43;
	{
	.reg .b32 %temp; 
	mov.b64 	{%r22, %temp}, %fd33;
	}
	{
	.reg .b32 %temp; 
	mov.b64 	{%temp, %r23}, %fd33;
	}
	add.s32 	%r24, %r23, 1048576;
	mov.b64 	%fd45, {%r22, %r24};
	fma.rn.f64 	%fd46, %fd21, %fd45, %fd44;
	mul.rn.f64 	%fd47, %fd42, %fd21;
	neg.f64 	%fd48, %fd47;
	fma.rn.f64 	%fd49, %fd42, %fd21, %fd48;
	fma.rn.f64 	%fd50, %fd42, %fd33, %fd49;
	fma.rn.f64 	%fd51, %fd46, %fd21, %fd50;
	mul.rn.f64 	%fd52, %fd39, %fd47;
	neg.f64 	%fd53, %fd52;
	fma.rn.f64 	%fd54, %fd39, %fd47, %fd53;
	fma.rn.f64 	%fd55, %fd39, %fd51, %fd54;
	fma.rn.f64 	%fd56, %fd41, %fd47, %fd55;
	add.f64 	%fd57, %fd52, %fd56;
	sub.f64 	%fd58, %fd52, %fd57;
	add.f64 	%fd59, %fd56, %fd58;
	add.f64 	%fd60, %fd21, %fd57;
	sub.f64 	%fd61, %fd21, %fd60;
	add.f64 	%fd62, %fd57, %fd61;
	add.f64 	%fd63, %fd59, %fd62;
	add.f64 	%fd64, %fd33, %fd63;
	add.f64 	%fd65, %fd60, %fd64;
	sub.f64 	%fd66, %fd60, %fd65;
	add.f64 	%fd67, %fd64, %fd66;
	xor.b32  	%r25, %r48, -2147483648;
	mov.b32 	%r26, 1127219200;
	mov.b64 	%fd68, {%r25, %r26};
	mov.b32 	%r27, -2147483648;
	mov.b64 	%fd69, {%r27, %r26};
	sub.f64 	%fd70, %fd68, %fd69;
	fma.rn.f64 	%fd71, %fd70, 0d3FE62E42FEFA39EF, %fd65;
	fma.rn.f64 	%fd72, %fd70, 0dBFE62E42FEFA39EF, %fd71;
	sub.f64 	%fd73, %fd72, %fd65;
	sub.f64 	%fd74, %fd67, %fd73;
	fma.rn.f64 	%fd75, %fd70, 0d3C7ABC9E3B39803F, %fd74;
	add.f64 	%fd76, %fd71, %fd75;
	sub.f64 	%fd77, %fd71, %fd76;
	add.f64 	%fd78, %fd75, %fd77;
	{
	.reg .b32 %temp; 
	mov.b64 	{%temp, %r28}, %fd11;
	}
	{
	.reg .b32 %temp; 
	mov.b64 	{%r29, %temp}, %fd11;
	}
	shl.b32 	%r30, %r28, 1;
	setp.gt.u32 	%p3, %r30, -33554433;
	and.b32  	%r31, %r28, -15728641;
	selp.b32 	%r32, %r31, %r28, %p3;
	mov.b64 	%fd79, {%r29, %r32};
	mul.rn.f64 	%fd80, %fd76, %fd79;
	neg.f64 	%fd81, %fd80;
	fma.rn.f64 	%fd82, %fd76, %fd79, %fd81;
	fma.rn.f64 	%fd83, %fd78, %fd79, %fd82;
	add.f64 	%fd4, %fd80, %fd83;
	sub.f64 	%fd84, %fd80, %fd4;
	add.f64 	%fd5, %fd83, %fd84;
	fma.rn.f64 	%fd85, %fd4, 0d3FF71547652B82FE, 0d4338000000000000;
	{
	.reg .b32 %temp; 
	mov.b64 	{%r13, %temp}, %fd85;
	}
	mov.f64 	%fd86, 0dC338000000000000;
	add.rn.f64 	%fd87, %fd85, %fd86;
	fma.rn.f64 	%fd88, %fd87, 0dBFE62E42FEFA39EF, %fd4;
	fma.rn.f64 	%fd89, %fd87, 0dBC7ABC9E3B39803F, %fd88;
	fma.rn.f64 	%fd90, %fd89, 0d3E5ADE1569CE2BDF, 0d3E928AF3FCA213EA;
	fma.rn.f64 	%fd91, %fd90, %fd89, 0d3EC71DEE62401315;
	fma.rn.f64 	%fd92, %fd91, %fd89, 0d3EFA01997C89EB71;
	fma.rn.f64 	%fd93, %fd92, %fd89, 0d3F2A01A014761F65;
	fma.rn.f64 	%fd94, %fd93, %fd89, 0d3F56C16C1852B7AF;
	fma.rn.f64 	%fd95, %fd94, %fd89, 0d3F81111111122322;
	fma.rn.f64 	%fd96, %fd95, %fd89, 0d3FA55555555502A1;
	fma.rn.f64 	%fd97, %fd96, %fd89, 0d3FC5555555555511;
	fma.rn.f64 	%fd98, %fd97, %fd89, 0d3FE000000000000B;
	fma.rn.f64 	%fd99, %fd98, %fd89, 0d3FF0000000000000;
	fma.rn.f64 	%fd100, %fd99, %fd89, 0d3FF0000000000000;
	{
	.reg .b32 %temp; 
	mov.b64 	{%r14, %temp}, %fd100;
	}
	{
	.reg .b32 %temp; 
	mov.b64 	{%temp, %r15}, %fd100;
	}
	shl.b32 	%r33, %r13, 20;
	add.s32 	%r34, %r33, %r15;
	mov.b64 	%fd108, {%r14, %r34};
	{
	.reg .b32 %temp; 
	mov.b64 	{%temp, %r35}, %fd4;
	}
	mov.b32 	%f2, %r35;
	abs.f32 	%f1, %f2;
	setp.lt.f32 	%p4, %f1, 0f4086232B;
	@%p4 bra 	$L__BB2_7;
	setp.lt.f64 	%p5, %fd4, 0d0000000000000000;
	add.f64 	%fd101, %fd4, 0d7FF0000000000000;
	selp.f64 	%fd108, 0d0000000000000000, %fd101, %p5;
	setp.geu.f32 	%p6, %f1, 0f40874800;
	@%p6 bra 	$L__BB2_7;
	shr.u32 	%r36, %r13, 31;
	add.s32 	%r37, %r13, %r36;
	shr.s32 	%r38, %r37, 1;
	shl.b32 	%r39, %r38, 20;
	add.s32 	%r40, %r15, %r39;
	mov.b64 	%fd102, {%r14, %r40};
	sub.s32 	%r41, %r13, %r38;
	shl.b32 	%r42, %r41, 20;
	add.s32 	%r43, %r42, 1072693248;
	mov.b32 	%r44, 0;
	mov.b64 	%fd103, {%r44, %r43};
	mul.f64 	%fd108, %fd103, %fd102;
$L__BB2_7:
	abs.f64 	%fd104, %fd108;
	setp.eq.f64 	%p7, %fd104, 0d7FF0000000000000;
	fma.rn.f64 	%fd105, %fd108, %fd5, %fd108;
	selp.f64 	%fd106, %fd108, %fd105, %p7;
	st.param.f64 	[func_retval0], %fd106;
	ret;

}


// ===== COMPILED SASS (sm_100) =====

	.target	sm_100

	.elftype	@"ET_EXEC"


//--------------------- .note.nv.tkinfo           --------------------------
	.section	.note.nv.tkinfo,"",@"SHT_NOTE"
	.sectionflags	@"SHF_NOTE_NV_TKINFO"
	.tkinfo
        /*0018*/ 	.word	0x00000002
        /*0030*/ 	.string	""
        /*0030*/ 	.string	"ptxas"
        /*0030*/ 	.string	"Cuda compilation tools, release 13.0, V13.0.88"
        /*0030*/ 	.string	"Build cuda_13.0.r13.0/compiler.36424714_0"
        /*0030*/ 	.string	"-arch sm_100 -m 64 "



//--------------------- .note.nv.cuinfo           --------------------------
	.section	.note.nv.cuinfo,"",@"SHT_NOTE"
	.sectionflags	@"SHF_NOTE_NV_CUINFO"
        /*0018*/ 	.short	0x0002
        /*001a*/ 	.short	0x0064
        /*001c*/ 	.short	0x0082
	.zero		2


//--------------------- .nv.info                  --------------------------
	.section	.nv.info,"",@"SHT_CUDA_INFO"
	.align	4


	//----- nvinfo : EIATTR_REGCOUNT
	.align		4
        /*0000*/ 	.byte	0x04, 0x2f
        /*0002*/ 	.short	(.L_17 - .L_16)
	.align		4
.L_16:
        /*0004*/ 	.word	index@(_Z9init_randP17curandStateXORWOW)
        /*0008*/ 	.word	0x0000001f


	//----- nvinfo : EIATTR_FRAME_SIZE
	.align		4
.L_17:
        /*000c*/ 	.byte	0x04, 0x11
        /*000e*/ 	.short	(.L_19 - .L_18)
	.align		4
.L_18:
        /*0010*/ 	.word	index@(_Z9init_randP17curandStateXORWOW)
        /*0014*/ 	.word	0x00000000


	//----- nvinfo : EIATTR_REGCOUNT
	.align		4
.L_19:
        /*0018*/ 	.byte	0x04, 0x2f
        /*001a*/ 	.short	(.L_21 - .L_20)
	.align		4
.L_20:
        /*001c*/ 	.word	index@(_Z8SimulatePddP17curandStateXORWOW)
        /*0020*/ 	.word	0x00000038


	//----- nvinfo : EIATTR_FRAME_SIZE
	.align		4
.L_21:
        /*0024*/ 	.byte	0x04, 0x11
        /*0026*/ 	.short	(.L_23 - .L_22)
	.align		4
.L_22:
        /*0028*/ 	.word	index@($_Z8SimulatePddP17curandStateXORWOW$__internal_accurate_pow)
        /*002c*/ 	.word	0x00000000


	//----- nvinfo : EIATTR_FRAME_SIZE
	.align		4
.L_23:
        /*0030*/ 	.byte	0x04, 0x11
        /*0032*/ 	.short	(.L_25 - .L_24)
	.align		4
.L_24:
        /*0034*/ 	.word	index@($__internal_1_$__cuda_sm20_dsqrt_rn_f64_mediumpath_v1)
        /*0038*/ 	.word	0x00000000


	//----- nvinfo : EIATTR_FRAME_SIZE
	.align		4
.L_25:
        /*003c*/ 	.byte	0x04, 0x11
        /*003e*/ 	.short	(.L_27 - .L_26)
	.align		4
.L_26:
        /*0040*/ 	.word	index@($__internal_0_$__cuda_sm20_div_rn_f64_full)
        /*0044*/ 	.word	0x00000000


	//----- nvinfo : EIATTR_FRAME_SIZE
	.align		4
.L_27:
        /*0048*/ 	.byte	0x04, 0x11
        /*004a*/ 	.short	(.L_29 - .L_28)
	.align		4
.L_28:
        /*004c*/ 	.word	index@(_Z8SimulatePddP17curandStateXORWOW)
        /*0050*/ 	.word	0x00000000


	//----- nvinfo : EIATTR_MIN_STACK_SIZE
	.align		4
.L_29:
        /*0054*/ 	.byte	0x04, 0x12
        /*0056*/ 	.short	(.L_31 - .L_30)
	.align		4
.L_30:
        /*0058*/ 	.word	index@(_Z8SimulatePddP17curandStateXORWOW)
        /*005c*/ 	.word	0x00000000


	//----- nvinfo : EIATTR_MIN_STACK_SIZE
	.align		4
.L_31:
        /*0060*/ 	.byte	0x04, 0x12
        /*0062*/ 	.short	(.L_33 - .L_32)
	.align		4
.L_32:
        /*0064*/ 	.word	index@(_Z9init_randP17curandStateXORWOW)
        /*0068*/ 	.word	0x00000000
.L_33:


//--------------------- .nv.compat                --------------------------
	.section	.nv.compat,"",@"SHT_CUDA_COMPAT_INFO"
	.align	4
        /*0000*/ 	.byte	0x02, 0x09, 0x00, 0x00, 0x02, 0x02, 0x01, 0x00, 0x02, 0x05, 0x05, 0x00, 0x03, 0x07, 0x01, 0x01
        /*0010*/ 	.byte	0x02, 0x03, 0x00, 0x00, 0x02, 0x06, 0x01, 0x00, 0x04, 0x0b, 0x08, 0x00, 0x01, 0x00, 0x00, 0x00
        /*0020*/ 	.byte	0x00, 0x00, 0x00, 0x00


//--------------------- .nv.info._Z8SimulatePddP17curandStateXORWOW --------------------------
	.section	.nv.info._Z8SimulatePddP17curandStateXORWOW,"",@"SHT_CUDA_INFO"
	.sectionflags	@""
	.align	4


	//----- nvinfo : EIATTR_CUDA_API_VERSION
	.align		4
        /*0000*/ 	.byte	0x04, 0x37
        /*0002*/ 	.short	(.L_35 - .L_34)
.L_34:
        /*0004*/ 	.word	0x00000082


	//----- nvinfo : EIATTR_KPARAM_INFO
	.align		4
.L_35:
        /*0008*/ 	.byte	0x04, 0x17
        /*000a*/ 	.short	(.L_37 - .L_36)
.L_36:
        /*000c*/ 	.word	0x00000000
        /*0010*/ 	.short	0x0002
        /*0012*/ 	.short	0x0010
        /*0014*/ 	.byte	0x00, 0xf5, 0x21, 0x00


	//----- nvinfo : EIATTR_KPARAM_INFO
	.align		4
.L_37:
        /*0018*/ 	.byte	0x04, 0x17
        /*001a*/ 	.short	(.L_39 - .L_38)
.L_38:
        /*001c*/ 	.word	0x00000000
        /*0020*/ 	.short	0x0001
        /*0022*/ 	.short	0x0008
        /*0024*/ 	.byte	0x00, 0xf0, 0x21, 0x00


	//----- nvinfo : EIATTR_KPARAM_INFO
	.align		4
.L_39:
        /*0028*/ 	.byte	0x04, 0x17
        /*002a*/ 	.short	(.L_41 - .L_40)
.L_40:
        /*002c*/ 	.word	0x00000000
        /*0030*/ 	.short	0x0000
        /*0032*/ 	.short	0x0000
        /*0034*/ 	.byte	0x00, 0xf5, 0x21, 0x00


	//----- nvinfo : EIATTR_SPARSE_MMA_MASK
	.align		4
.L_41:
        /*0038*/ 	.byte	0x03, 0x50
        /*003a*/ 	.short	0x0000


	//----- nvinfo : EIATTR_MAXREG_COUNT
	.align		4
        /*003c*/ 	.byte	0x03, 0x1b
        /*003e*/ 	.short	0x00ff


	//----- nvinfo : EIATTR_NUM_BARRIERS
	.align		4
        /*0040*/ 	.byte	0x02, 0x4c
        /*0042*/ 	.byte	0x01
	.zero		1


	//----- nvinfo : EIATTR_MERCURY_ISA_VERSION
	.align		4
        /*0044*/ 	.byte	0x03, 0x5f
        /*0046*/ 	.short	0x0101


	//----- nvinfo : EIATTR_VRC_CTA_INIT_COUNT
	.align		4
        /*0048*/ 	.byte	0x02, 0x4a
	.zero		1
	.zero		1


	//----- nvinfo : EIATTR_EXIT_INSTR_OFFSETS
	.align		4
        /*004c*/ 	.byte	0x04, 0x1c
        /*004e*/ 	.short	(.L_43 - .L_42)


	//   ....[0]....
.L_42:
        /*0050*/ 	.word	0x000000a0


	//   ....[1]....
        /*0054*/ 	.word	0x00002550


	//----- nvinfo : EIATTR_CRS_STACK_SIZE
	.align		4
.L_43:
        /*0058*/ 	.byte	0x04, 0x1e
        /*005a*/ 	.short	(.L_45 - .L_44)
.L_44:
        /*005c*/ 	.word	0x00000000


	//----- nvinfo : EIATTR_CBANK_PARAM_SIZE
	.align		4
.L_45:
        /*0060*/ 	.byte	0x03, 0x19
        /*0062*/ 	.short	0x0018


	//----- nvinfo : EIATTR_PARAM_CBANK
	.align		4
        /*0064*/ 	.byte	0x04, 0x0a
        /*0066*/ 	.short	(.L_47 - .L_46)
	.align		4
.L_46:
        /*0068*/ 	.word	index@(.nv.constant0._Z8SimulatePddP17curandStateXORWOW)
        /*006c*/ 	.short	0x0380
        /*006e*/ 	.short	0x0018


	//----- nvinfo : EIATTR_SW_WAR
	.align		4
.L_47:
        /*0070*/ 	.byte	0x04, 0x36
        /*0072*/ 	.short	(.L_49 - .L_48)
.L_48:
        /*0074*/ 	.word	0x00000008
.L_49:


//--------------------- .nv.info._Z9init_randP17curandStateXORWOW --------------------------
	.section	.nv.info._Z9init_randP17curandStateXORWOW,"",@"SHT_CUDA_INFO"
	.sectionflags	@""
	.align	4


	//----- nvinfo : EIATTR_CUDA_API_VERSION
	.align		4
        /*0000*/ 	.byte	0x04, 0x37
        /*0002*/ 	.short	(.L_51 - .L_50)
.L_50:
        /*0004*/ 	.word	0x00000082


	//----- nvinfo : EIATTR_KPARAM_INFO
	.align		4
.L_51:
        /*0008*/ 	.byte	0x04, 0x17
        /*000a*/ 	.short	(.L_53 - .L_52)
.L_52:
        /*000c*/ 	.word	0x00000000
        /*0010*/ 	.short	0x0000
        /*0012*/ 	.short	0x0000
        /*0014*/ 	.byte	0x00, 0xf5, 0x21, 0x00


	//----- nvinfo : EIATTR_SPARSE_MMA_MASK
	.align		4
.L_53:
        /*0018*/ 	.byte	0x03, 0x50
        /*001a*/ 	.short	0x0000


	//----- nvinfo : EIATTR_MAXREG_COUNT
	.align		4
        /*001c*/ 	.byte	0x03, 0x1b
        /*001e*/ 	.short	0x00ff


	//----- nvinfo : EIATTR_EXTERNS
	.align		4
        /*0020*/ 	.byte	0x04, 0x0f
        /*0022*/ 	.short	(.L_55 - .L_54)


	//   ....[0]....
	.align		4
.L_54:
        /*0024*/ 	.word	index@(vprintf)


	//----- nvinfo : EIATTR_MERCURY_ISA_VERSION
	.align		4
.L_55:
        /*0028*/ 	.byte	0x03, 0x5f
        /*002a*/ 	.short	0x0101


	//----- nvinfo : EIATTR_VRC_CTA_INIT_COUNT
	.align		4
        /*002c*/ 	.byte	0x02, 0x4a
	.zero		1
	.zero		1


	//----- nvinfo : EIATTR_SYSCALL_OFFSETS
	.align		4
        /*0030*/ 	.byte	0x04, 0x46
        /*0032*/ 	.short	(.L_57 - .L_56)


	//   ....[0]....
.L_56:
        /*0034*/ 	.word	0x00000ef0


	//----- nvinfo : EIATTR_EXIT_INSTR_OFFSETS
	.align		4
.L_57:
        /*0038*/ 	.byte	0x04, 0x1c
        /*003a*/ 	.short	(.L_59 - .L_58)


	//   ....[0]....
.L_58:
        /*003c*/ 	.word	0x00000f00


	//----- nvinfo : EIATTR_CRS_STACK_SIZE
	.align		4
.L_59:
        /*0040*/ 	.byte	0x04, 0x1e
        /*0042*/ 	.short	(.L_61 - .L_60)
.L_60:
        /*0044*/ 	.word	0x00000000


	//----- nvinfo : EIATTR_CBANK_PARAM_SIZE
	.align		4
.L_61:
        /*0048*/ 	.byte	0x03, 0x19
        /*004a*/ 	.short	0x0008


	//----- nvinfo : EIATTR_PARAM_CBANK
	.align		4
        /*004c*/ 	.byte	0x04, 0x0a
        /*004e*/ 	.short	(.L_63 - .L_62)
	.align		4
.L_62:
        /*0050*/ 	.word	index@(.nv.constant0._Z9init_randP17curandStateXORWOW)
        /*0054*/ 	.short	0x0380
        /*0056*/ 	.short	0x0008


	//----- nvinfo : EIATTR_SW_WAR
	.align		4
.L_63:
        /*0058*/ 	.byte	0x04, 0x36
        /*005a*/ 	.short	(.L_65 - .L_64)
.L_64:
        /*005c*/ 	.word	0x00000008
.L_65:


//--------------------- .nv.callgraph             --------------------------
	.section	.nv.callgraph,"",@"SHT_CUDA_CALLGRAPH"
	.align	4
	.sectionentsize	8
	.align		4
        /*0000*/ 	.word	0x00000000
	.align		4
        /*0004*/ 	.word	0xffffffff
	.align		4
        /*0008*/ 	.word	index@(_Z9init_randP17curandStateXORWOW)
	.align		4
        /*000c*/ 	.word	index@(vprintf)
	.align		4
        /*0010*/ 	.word	0x00000000
	.align		4
        /*0014*/ 	.word	0xfffffffe
	.align		4
        /*0018*/ 	.word	0x00000000
	.align		4
        /*001c*/ 	.word	0xfffffffd
	.align		4
        /*0020*/ 	.word	0x00000000
	.align		4
        /*0024*/ 	.word	0xfffffffc


//--------------------- .nv.constant4             --------------------------
	.section	.nv.constant4,"a",@progbits
	.align	8
	.align		8
.nv.constant4:
        /*0000*/ 	.dword	precalc_xorwow_matrix
	.align		8
        /*0008*/ 	.dword	precalc_xorwow_offset_matrix
	.align		8
        /*0010*/ 	.dword	mrg32k3aM1
	.align		8
        /*0018*/ 	.dword	mrg32k3aM2
	.align		8
        /*0020*/ 	.dword	mrg32k3aM1SubSeq
	.align		8
        /*0028*/ 	.dword	mrg32k3aM2SubSeq
	.align		8
        /*0030*/ 	.dword	mrg32k3aM1Seq
	.align		8
        /*0038*/ 	.dword	mrg32k3aM2Seq
	.align		8
        /*0040*/ 	.dword	$str
	.align		8
        /*0048*/ 	.dword	vprintf


//--------------------- .nv.constant3             --------------------------
	.section	.nv.constant3,"a",@progbits
	.align	8
.nv.constant3:
	.type		__cr_lgamma_table,@object
	.size		__cr_lgamma_table,(d_n - __cr_lgamma_table)
__cr_lgamma_table:
        /*0000*/ 	.byte	0x00, 0x00, 0x00, 0x00, 0x00, 0x00, 0x00, 0x00, 0x00, 0x00, 0x00, 0x00, 0x00, 0x00, 0x00, 0x00
        /*0010*/ 	.byte	0xef, 0x39, 0xfa, 0xfe, 0x42, 0x2e, 0xe6, 0x3f, 0x02, 0x20, 0x2a, 0xfa, 0x0b, 0xab, 0xfc, 0x3f
        /*0020*/ 	.byte	0xf9, 0x2c, 0x92, 0x7c, 0xa7, 0x6c, 0x09, 0x40, 0xc9, 0x79, 0x44, 0x3c, 0x64, 0x26, 0x13, 0x40
        /*0030*/ 	.byte	0xca, 0x01, 0xcf, 0x3a, 0x27, 0x51, 0x1a, 0x40, 0x30, 0xcc, 0x2d, 0xf3, 0xe1, 0x0c, 0x21, 0x40
        /*0040*/ 	.byte	0x0d, 0xb7, 0xfc, 0x82, 0x8e, 0x35, 0x25, 0x40
	.type		d_n,@object
	.size		d_n,(.L_9 - d_n)
d_n:
        /*0048*/ 	.byte	0x0a, 0x00, 0x00, 0x00
.L_9:
	.zero		4
	.type		d_a,@object
	.size		d_a,(d_lambda - d_a)
d_a:
        /*0050*/ 	.byte	0x00, 0x00, 0x00, 0x00, 0x00, 0x00, 0xf0, 0x3f
	.type		d_lambda,@object
	.size		d_lambda,(d_mu_sq - d_lambda)
d_lambda:
	.zero		8
	.type		d_mu_sq,@object
	.size		d_mu_sq,(d_f_sq - d_mu_sq)
d_mu_sq:
        /*0060*/ 	.byte	0x00, 0x00, 0x00, 0x00, 0x00, 0x00, 0xf0, 0x3f
	.type		d_f_sq,@object
	.size		d_f_sq,(d_m0 - d_f_sq)
d_f_sq:
        /*0068*/ 	.byte	0x00, 0x00, 0x00, 0x00, 0x00, 0x00, 0x00, 0x40
	.type		d_m0,@object
	.size		d_m0,(.L_14 - d_m0)
d_m0:
        /*0070*/ 	.byte	0x00, 0x00, 0x00, 0x00, 0x00, 0x00, 0xf0, 0x3f
.L_14:


//--------------------- .text._Z8SimulatePddP17curandStateXORWOW --------------------------
	.section	.text._Z8SimulatePddP17curandStateXORWOW,"ax",@progbits
	.align	128
        .global         _Z8SimulatePddP17curandStateXORWOW
        .type           _Z8SimulatePddP17curandStateXORWOW,@function
        .size           _Z8SimulatePddP17curandStateXORWOW,(.L_x_72 - _Z8SimulatePddP17curandStateXORWOW)
        .other          _Z8SimulatePddP17curandStateXORWOW,@"STO_CUDA_ENTRY STV_DEFAULT"
_Z8SimulatePddP17curandStateXORWOW:
.text._Z8SimulatePddP17curandStateXORWOW:
[----:B------:R-:W-:Y:S01]  /*0000*/  LDC R1, c[0x0][0x37c] ;  /* 0x0000df00ff017b82 */ /* 0x000fe20000000800 */
[----:B------:R-:W0:Y:S01]  /*0010*/  S2R R0, SR_TID.X ;  /* 0x0000000000007919 */ /* 0x000e220000002100 */
[----:B------:R-:W1:Y:S01]  /*0020*/  LDCU UR5, c[0x0][0x360] ;  /* 0x00006c00ff0577ac */ /* 0x000e620008000800 */
[----:B------:R-:W2:Y:S01]  /*0030*/  S2R R11, SR_CTAID.X ;  /* 0x00000000000b7919 */ /* 0x000ea20000002500 */
[----:B------:R-:W3:Y:S01]  /*0040*/  LDCU.64 UR6, c[0x0][0x388] ;  /* 0x00007100ff0677ac */ /* 0x000ee20008000a00 */
[----:B-1----:R-:W-:-:S06]  /*0050*/  UIADD3 UR4, UPT, UPT, UR5, -0x1, URZ ;  /* 0xffffffff05047890 */ /* 0x002fcc000fffe0ff */
[----:B0-----:R-:W-:-:S04]  /*0060*/  ISETP.NE.AND P0, PT, R0, UR4, PT ;  /* 0x0000000400007c0c */ /* 0x001fc8000bf05270 */
[----:B------:R-:W-:Y:S01]  /*0070*/  ISETP.EQ.OR P0, PT, R0, RZ, !P0 ;  /* 0x000000ff0000720c */ /* 0x000fe20004702670 */
[----:B--2---:R-:W-:-:S12]  /*0080*/  IMAD R11, R11, UR5, R0 ;  /* 0x000000050b0b7c24 */ /* 0x004fd8000f8e0200 */
[----:B---3--:R-:W-:-:S14]  /*0090*/  DSETP.GEU.OR P0, PT, RZ, UR6, P0 ;  /* 0x00000006ff007e2a */ /* 0x008fdc000870e400 */
[----:B------:R-:W-:Y:S05]  /*00a0*/  @P0 EXIT ;  /* 0x000000000000094d */ /* 0x000fea0003800000 */
[----:B------:R-:W0:Y:S01]  /*00b0*/  LDCU UR4, c[0x3][0x54] ;  /* 0x00c00a80ff0477ac */ /* 0x000e220008000800 */
[----:B------:R-:W1:Y:S01]  /*00c0*/  LDC.64 R8, c[0x3][0x50] ;  /* 0x00c01400ff087b82 */ /* 0x000e620000000a00 */
[----:B------:R-:W-:Y:S02]  /*00d0*/  IMAD.MOV.U32 R6, RZ, RZ, 0x0 ;  /* 0x00000000ff067424 */ /* 0x000fe400078e00ff */
[----:B------:R-:W-:Y:S02]  /*00e0*/  IMAD.MOV.U32 R7, RZ, RZ, 0x3fd80000 ;  /* 0x3fd80000ff077424 */ /* 0x000fe400078e00ff */
[----:B------:R-:W-:-:S03]  /*00f0*/  IMAD.SHL.U32 R13, R11, 0x2, RZ ;  /* 0x000000020b0d7824 */ /* 0x000fc600078e00ff */
[----:B------:R-:W2:Y:S08]  /*0100*/  LDC.64 R28, c[0x0][0x390] ;  /* 0x0000e400ff1c7b82 */ /* 0x000eb00000000a00 */
[----:B------:R-:W3:Y:S01]  /*0110*/  LDC.64 R26, c[0x0][0x380] ;  /* 0x0000e000ff1a7b82 */ /* 0x000ee20000000a00 */
[----:B0-----:R-:W0:Y:S01]  /*0120*/  MUFU.RSQ64H R3, UR4 ;  /* 0x0000000400037d08 */ /* 0x001e220008001c00 */
[----:B------:R-:W-:-:S04]  /*0130*/  UIADD3 UR4, UPT, UPT, UR4, -0x3500000, URZ ;  /* 0xfcb0000004047890 */ /* 0x000fc8000fffe0ff */
[----:B------:R-:W-:Y:S02]  /*0140*/  UISETP.GE.U32.AND UP0, UPT, UR4, 0x7ca00000, UPT ;  /* 0x7ca000000400788c */ /* 0x000fe4000bf06070 */
[----:B------:R-:W-:Y:S02]  /*0150*/  IMAD.U32 R2, RZ, RZ, UR4 ;  /* 0x00000004ff027e24 */ /* 0x000fe4000f8e00ff */
[----:B--2---:R-:W-:-:S04]  /*0160*/  IMAD.WIDE R28, R11, 0x30, R28 ;  /* 0x000000300b1c7825 */ /* 0x004fc800078e021c */
[----:B0-----:R-:W-:Y:S01]  /*0170*/  DMUL R4, R2, R2 ;  /* 0x0000000202047228 */ /* 0x001fe20000000000 */
[----:B---3--:R-:W-:-:S07]  /*0180*/  IMAD.WIDE R26, R13, 0x8, R26 ;  /* 0x000000080d1a7825 */ /* 0x008fce00078e021a */
[----:B-1----:R-:W-:-:S08]  /*0190*/  DFMA R4, -R4, R8, 1 ;  /* 0x3ff000000404742b */ /* 0x002fd00000000108 */
[----:B------:R-:W-:Y:S02]  /*01a0*/  DFMA R6, R4, R6, 0.5 ;  /* 0x3fe000000406742b */ /* 0x000fe40000000006 */
[----:B------:R-:W-:-:S08]  /*01b0*/  DMUL R4, R2, R4 ;  /* 0x0000000402047228 */ /* 0x000fd00000000000 */
[----:B------:R-:W-:-:S08]  /*01c0*/  DFMA R4, R6, R4, R2 ;  /* 0x000000040604722b */ /* 0x000fd00000000002 */
[----:B------:R-:W-:-:S08]  /*01d0*/  DMUL R2, R4, R8 ;  /* 0x0000000804027228 */ /* 0x000fd00000000000 */
[----:B------:R-:W-:Y:S01]  /*01e0*/  DFMA R6, R2, -R2, R8 ;  /* 0x800000020206722b */ /* 0x000fe20000000008 */
[----:B------:R-:W-:Y:S02]  /*01f0*/  VIADD R9, R5, 0xfff00000 ;  /* 0xfff0000005097836 */ /* 0x000fe40000000000 */
[----:B------:R-:W-:-:S06]  /*0200*/  IMAD.MOV.U32 R8, RZ, RZ, R4 ;  /* 0x000000ffff087224 */ /* 0x000fcc00078e0004 */
[----:B------:R-:W-:Y:S01]  /*0210*/  DFMA R24, R6, R8, R2 ;  /* 0x000000080618722b */ /* 0x000fe20000000002 */
[----:B------:R-:W-:Y:S10]  /*0220*/  BRA.U !UP0, `(.L_x_0) ;  /* 0x0000000108087547 */ /* 0x000ff4000b800000 */
[----:B------:R-:W-:-:S07]  /*0230*/  MOV R0, 0x250 ;  /* 0x0000025000007802 */ /* 0x000fce0000000f00 */
[----:B------:R-:W-:Y:S05]  /*0240*/  CALL.REL.NOINC `($__internal_1_$__cuda_sm20_dsqrt_rn_f64_mediumpath_v1) ;  /* 0x0000002800347944 */ /* 0x000fea0003c00000 */
.L_x_0:
[----:B------:R-:W0:Y:S01]  /*0250*/  LDCU UR4, c[0x3][0x48] ;  /* 0x00c00900ff0477ac */ /* 0x000e220008000800 */
[----:B------:R-:W1:Y:S01]  /*0260*/  LDC.64 R22, c[0x3][0x70] ;  /* 0x00c01c00ff167b82 */ /* 0x000e620000000a00 */
[----:B------:R-:W-:Y:S01]  /*0270*/  DADD R24, R24, R24 ;  /* 0x0000000018187229 */ /* 0x000fe20000000018 */
[----:B------:R-:W2:Y:S01]  /*0280*/  LDCU.64 UR12, c[0x0][0x358] ;  /* 0x00006b00ff0c77ac */ /* 0x000ea20008000a00 */
[----:B0-----:R-:W-:-:S04]  /*0290*/  UISETP.LT.AND UP0, UPT, UR4, 0x1, UPT ;  /* 0x000000010400788c */ /* 0x001fc8000bf01270 */
[----:B------:R-:W-:Y:S01]  /*02a0*/  USEL UR4, UR4, 0x1, !UP0 ;  /* 0x0000000104047887 */ /* 0x000fe2000c000000 */
[----:B-1----:R-:W-:-:S03]  /*02b0*/  DMUL R22, R22, 0.5 ;  /* 0x3fe0000016167828 */ /* 0x002fc60000000000 */
[----:B------:R-:W-:-:S03]  /*02c0*/  UIADD3 UR6, UPT, UPT, -UR4, URZ, URZ ;  /* 0x000000ff04067290 */ /* 0x000fc6000fffe1ff */
[----:B--2---:R-:W-:-:S09]  /*02d0*/  UMOV UR4, URZ ;  /* 0x000000ff00047c82 */ /* 0x004fd20008000000 */
.L_x_49:
[----:B0-----:R-:W0:Y:S01]  /*02e0*/  LDCU UR5, c[0x3][0x48] ;  /* 0x00c00900ff0577ac */ /* 0x001e220008000800 */
[----:B------:R-:W-:Y:S01]  /*02f0*/  UIADD3 UR4, UPT, UPT, UR4, 0x1, URZ ;  /* 0x0000000104047890 */ /* 0x000fe2000fffe0ff */
[----:B------:R-:W1:Y:S08]  /*0300*/  LDCU.64 UR8, c[0x0][0x388] ;  /* 0x00007100ff0877ac */ /* 0x000e700008000a00 */
[----:B------:R-:W1:Y:S01]  /*0310*/  I2F.F64.U32 R2, UR4 ;  /* 0x0000000400027d12 */ /* 0x000e620008201800 */
[----:B0-----:R-:W-:Y:S01]  /*0320*/  UISETP.GE.AND UP0, UPT, UR5, 0x1, UPT ;  /* 0x000000010500788c */ /* 0x001fe2000bf06270 */
[----:B-1----:R-:W-:-:S08]  /*0330*/  DSETP.GEU.AND P1, PT, R2, UR8, PT ;  /* 0x0000000802007e2a */ /* 0x002fd0000bf2e000 */
[----:B------:R-:W-:Y:S06]  /*0340*/  BRA.U !UP0, `(.L_x_1) ;  /* 0x0000002108787547 */ /* 0x000fec000b800000 */
[----:B------:R-:W0:Y:S01]  /*0350*/  LDCU UR20, c[0x3][0x54] ;  /* 0x00c00a80ff1477ac */ /* 0x000e220008000800 */
[----:B------:R-:W1:Y:S01]  /*0360*/  LDCU.64 UR14, c[0x3][0x60] ;  /* 0x00c00c00ff0e77ac */ /* 0x000e620008000a00 */
[----:B------:R-:W2:Y:S01]  /*0370*/  LDCU.128 UR8, c[0x3][0x50] ;  /* 0x00c00a00ff0877ac */ /* 0x000ea20008000c00 */
[----:B------:R-:W-:-:S05]  /*0380*/  UMOV UR5, UR6 ;  /* 0x0000000600057c82 */ /* 0x000fca0008000000 */
.L_x_48:
[----:B------:R-:W3:Y:S04]  /*0390*/  LDG.E.64 R4, desc[UR12][R28.64] ;  /* 0x0000000c1c047981 */ /* 0x000ee8000c1e1b00 */
[----:B------:R-:W4:Y:S04]  /*03a0*/  LDG.E.64 R20, desc[UR12][R28.64+0x10] ;  /* 0x0000100c1c147981 */ /* 0x000f28000c1e1b00 */
[----:B------:R-:W5:Y:S04]  /*03b0*/  LDG.E.64 R10, desc[UR12][R28.64+0x8] ;  /* 0x0000080c1c0a7981 */ /* 0x000f68000c1e1b00 */
[----:B------:R-:W2:Y:S01]  /*03c0*/  LDG.E.64 R2, desc[UR12][R26.64] ;  /* 0x0000000c1a027981 */ /* 0x000ea2000c1e1b00 */
[----:B---3--:R-:W-:-:S04]  /*03d0*/  SHF.R.U32.HI R0, RZ, 0x2, R5 ;  /* 0x00000002ff007819 */ /* 0x008fc80000011605 */
[----:B------:R-:W-:Y:S01]  /*03e0*/  LOP3.LUT R0, R0, R5, RZ, 0x3c, !PT ;  /* 0x0000000500007212 */ /* 0x000fe200078e3cff */
[----:B----4-:R-:W-:-:S04]  /*03f0*/  IMAD.SHL.U32 R5, R21, 0x10, RZ ;  /* 0x0000001015057824 */ /* 0x010fc800078e00ff */
[----:B------:R-:W-:-:S05]  /*0400*/  IMAD.SHL.U32 R6, R0, 0x2, RZ ;  /* 0x0000000200067824 */ /* 0x000fca00078e00ff */
[----:B------:R-:W-:-:S04]  /*0410*/  LOP3.LUT R6, R0, R6, R5, 0x96, !PT ;  /* 0x0000000600067212 */ /* 0x000fc800078e9605 */
[----:B------:R-:W-:Y:S01]  /*0420*/  LOP3.LUT R18, R6, R21, RZ, 0x3c, !PT ;  /* 0x0000001506127212 */ /* 0x000fe200078e3cff */
[----:B0-----:R-:W-:Y:S02]  /*0430*/  VIADD R14, R4, 0x587c5 ;  /* 0x000587c5040e7836 */ /* 0x001fe40000000000 */
[----:B------:R-:W-:Y:S02]  /*0440*/  IMAD.MOV.U32 R30, RZ, RZ, R21 ;  /* 0x000000ffff1e7224 */ /* 0x000fe400078e0015 */
[----:B------:R-:W-:Y:S02]  /*0450*/  IMAD.MOV.U32 R17, RZ, RZ, R20 ;  /* 0x000000ffff117224 */ /* 0x000fe400078e0014 */
[----:B-----5:R-:W-:Y:S02]  /*0460*/  IMAD.MOV.U32 R16, RZ, RZ, R11 ;  /* 0x000000ffff107224 */ /* 0x020fe400078e000b */
[----:B------:R-:W-:Y:S02]  /*0470*/  IMAD.MOV.U32 R15, RZ, RZ, R10 ;  /* 0x000000ffff0f7224 */ /* 0x000fe400078e000a */
[----:B------:R-:W-:Y:S01]  /*0480*/  IMAD.MOV.U32 R31, RZ, RZ, R18 ;  /* 0x000000ffff1f7224 */ /* 0x000fe200078e0012 */
[----:B------:R3:W-:Y:S04]  /*0490*/  STG.E.64 desc[UR12][R28.64+0x8], R16 ;  /* 0x000008101c007986 */ /* 0x0007e8000c101b0c */
[----:B------:R4:W-:Y:S04]  /*04a0*/  STG.E.64 desc[UR12][R28.64], R14 ;  /* 0x0000000e1c007986 */ /* 0x0009e8000c101b0c */
[----:B------:R4:W-:Y:S04]  /*04b0*/  STG.E.64 desc[UR12][R28.64+0x10], R30 ;  /* 0x0000101e1c007986 */ /* 0x0009e8000c101b0c */
[----:B------:R-:W3:Y:S01]  /*04c0*/  LDG.E.64 R12, desc[UR12][R26.64+0x8] ;  /* 0x0000080c1a0c7981 */ /* 0x000ee2000c1e1b00 */
[----:B------:R-:W-:-:S02]  /*04d0*/  IMAD.IADD R0, R18, 0x1, R14 ;  /* 0x0000000112007824 */ /* 0x000fc400078e020e */
[----:B------:R-:W-:-:S03]  /*04e0*/  IMAD.MOV.U32 R5, RZ, RZ, 0x2f800000 ;  /* 0x2f800000ff057424 */ /* 0x000fc600078e00ff */
[----:B------:R-:W-:Y:S01]  /*04f0*/  I2FP.F32.U32 R0, R0 ;  /* 0x0000000000007245 */ /* 0x000fe20000201000 */
[----:B--2---:R-:W-:-:S04]  /*0500*/  DADD R6, -R24, R2 ;  /* 0x0000000018067229 */ /* 0x004fc80000000102 */
[----:B------:R-:W-:Y:S01]  /*0510*/  FFMA R8, R0, R5, 1.1641532182693481445e-10 ;  /* 0x2f00000000087423 */ /* 0x000fe20000000005 */
[----:B------:R-:W-:-:S05]  /*0520*/  DADD R2, R24, R2 ;  /* 0x0000000018027229 */ /* 0x000fca0000000002 */
[----:B------:R-:W2:Y:S03]  /*0530*/  F2F.F64.F32 R8, R8 ;  /* 0x0000000800087310 */ /* 0x000ea60000201800 */
[----:B------:R-:W-:-:S08]  /*0540*/  DADD R2, -R6, R2 ;  /* 0x0000000006027229 */ /* 0x000fd00000000102 */
[----:B--2---:R-:W-:Y:S01]  /*0550*/  DFMA R6, R8, R2, R6 ;  /* 0x000000020806722b */ /* 0x004fe20000000006 */
[----:B------:R-:W-:Y:S01]  /*0560*/  BSSY.RECONVERGENT B0, `(.L_x_2) ;  /* 0x0000009000007945 */ /* 0x000fe20003800200 */
[----:B------:R-:W-:Y:S01]  /*0570*/  UIADD3 UR5, UPT, UPT, UR5, 0x1, URZ ;  /* 0x0000000105057890 */ /* 0x000fe2000fffe0ff */
[----:B------:R-:W-:Y:S01]  /*0580*/  IMAD.MOV.U32 R0, RZ, RZ, RZ ;  /* 0x000000ffff007224 */ /* 0x000fe200078e00ff */
[----:B------:R-:W-:Y:S02]  /*0590*/  MOV R5, 0x40000000 ;  /* 0x4000000000057802 */ /* 0x000fe40000000f00 */
[----:B------:R-:W-:Y:S01]  /*05a0*/  MOV R2, 0x5f0 ;  /* 0x000005f000027802 */ /* 0x000fe20000000f00 */
[----:B------:R-:W-:Y:S01]  /*05b0*/  UISETP.NE.AND UP0, UPT, UR5, URZ, UPT ;  /* 0x000000ff0500728c */ /* 0x000fe2000bf05270 */
[----:B---3--:R-:W-:-:S08]  /*05c0*/  DADD R16, R6, -R12 ;  /* 0x0000000006107229 */ /* 0x008fd0000000080c */
[----:B----4-:R-:W-:-:S11]  /*05d0*/  DADD R52, -RZ, |R16| ;  /* 0x00000000ff347229 */ /* 0x010fd60000000510 */
[----:B01----:R-:W-:Y:S05]  /*05e0*/  CALL.REL.NOINC `($_Z8SimulatePddP17curandStateXORWOW$__internal_accurate_pow) ;  /* 0x0000002400fc7944 */ /* 0x003fea0003c00000 */
[----:B------:R-:W-:Y:S05]  /*05f0*/  BSYNC.RECONVERGENT B0 ;  /* 0x0000000000007941 */ /* 0x000fea0003800200 */
.L_x_2:
[----:B------:R-:W2:Y:S01]  /*0600*/  LDG.E.64 R14, desc[UR12][R26.64+-0x8] ;  /* 0xfffff80c1a0e7981 */ /* 0x000ea2000c1e1b00 */
[C---:B------:R-:W-:Y:S01]  /*0610*/  DADD R2, R16.reuse, 2 ;  /* 0x4000000010027429 */ /* 0x040fe20000000000 */
[----:B------:R-:W-:Y:S01]  /*0620*/  BSSY.RECONVERGENT B0, `(.L_x_3) ;  /* 0x0000011000007945 */ /* 0x000fe20003800200 */
[C---:B------:R-:W-:Y:S02]  /*0630*/  DSETP.NEU.AND P2, PT, R16.reuse, RZ, PT ;  /* 0x000000ff1000722a */ /* 0x040fe40003f4d000 */
[----:B------:R-:W-:-:S06]  /*0640*/  DSETP.NEU.AND P0, PT, R16, 1, PT ;  /* 0x3ff000001000742a */ /* 0x000fcc0003f0d000 */
[----:B------:R-:W-:Y:S02]  /*0650*/  LOP3.LUT R2, R3, 0x7ff00000, RZ, 0xc0, !PT ;  /* 0x7ff0000003027812 */ /* 0x000fe400078ec0ff */
[----:B------:R-:W-:Y:S02]  /*0660*/  FSEL R3, R5, RZ, P2 ;  /* 0x000000ff05037208 */ /* 0x000fe40001000000 */
[----:B------:R-:W-:Y:S02]  /*0670*/  ISETP.NE.AND P3, PT, R2, 0x7ff00000, PT ;  /* 0x7ff000000200780c */ /* 0x000fe40003f65270 */
[----:B------:R-:W-:Y:S01]  /*0680*/  FSEL R2, R0, RZ, P2 ;  /* 0x000000ff00027208 */ /* 0x000fe20001000000 */
[----:B--2---:R-:W-:-:S08]  /*0690*/  DADD R8, -R6, R14 ;  /* 0x0000000006087229 */ /* 0x004fd0000000010e */
[----:B------:R-:W-:-:S10]  /*06a0*/  DADD R30, -RZ, |R8| ;  /* 0x00000000ff1e7229 */ /* 0x000fd40000000508 */
[----:B------:R-:W-:Y:S01]  /*06b0*/  IMAD.MOV.U32 R52, RZ, RZ, R30 ;  /* 0x000000ffff347224 */ /* 0x000fe200078e001e */
[----:B------:R-:W-:Y:S06]  /*06c0*/  @P3 BRA `(.L_x_4) ;  /* 0x0000000000183947 */ /* 0x000fec0003800000 */
[----:B------:R-:W-:-:S14]  /*06d0*/  DSETP.NAN.AND P2, PT, R16, R16, PT ;  /* 0x000000101000722a */ /* 0x000fdc0003f48000 */
[----:B------:R-:W-:Y:S01]  /*06e0*/  @P2 DADD R2, R16, 2 ;  /* 0x4000000010022429 */ /* 0x000fe20000000000 */
[----:B------:R-:W-:Y:S10]  /*06f0*/  @P2 BRA `(.L_x_4) ;  /* 0x00000000000c2947 */ /* 0x000ff40003800000 */
[----:B------:R-:W-:-:S14]  /*0700*/  DSETP.NEU.AND P2, PT, |R16|, +INF , PT ;  /* 0x7ff000001000742a */ /* 0x000fdc0003f4d200 */
[----:B------:R-:W-:Y:S02]  /*0710*/  @!P2 IMAD.MOV.U32 R2, RZ, RZ, 0x0 ;  /* 0x00000000ff02a424 */ /* 0x000fe400078e00ff */
[----:B------:R-:W-:-:S07]  /*0720*/  @!P2 IMAD.MOV.U32 R3, RZ, RZ, 0x7ff00000 ;  /* 0x7ff00000ff03a424 */ /* 0x000fce00078e00ff */
.L_x_4:
[----:B------:R-:W-:Y:S05]  /*0730*/  BSYNC.RECONVERGENT B0 ;  /* 0x0000000000007941 */ /* 0x000fea0003800200 */
.L_x_3:
[----:B------:R-:W-:Y:S01]  /*0740*/  BSSY.RECONVERGENT B0, `(.L_x_5) ;  /* 0x0000008000007945 */ /* 0x000fe20003800200 */
[----:B------:R-:W-:Y:S01]  /*0750*/  FSEL R16, R2, RZ, P0 ;  /* 0x000000ff02107208 */ /* 0x000fe20000000000 */
[----:B------:R-:W-:Y:S01]  /*0760*/  IMAD.MOV.U32 R53, RZ, RZ, R31 ;  /* 0x000000ffff357224 */ /* 0x000fe200078e001f */
[----:B------:R-:W-:Y:S01]  /*0770*/  FSEL R17, R3, 1.875, P0 ;  /* 0x3ff0000003117808 */ /* 0x000fe20000000000 */
[----:B------:R-:W-:Y:S01]  /*0780*/  IMAD.MOV.U32 R0, RZ, RZ, RZ ;  /* 0x000000ffff007224 */ /* 0x000fe200078e00ff */
[----:B------:R-:W-:Y:S01]  /*0790*/  MOV R2, 0x7c0 ;  /* 0x000007c000027802 */ /* 0x000fe20000000f00 */
[----:B------:R-:W-:-:S07]  /*07a0*/  IMAD.MOV.U32 R5, RZ, RZ, 0x40000000 ;  /* 0x40000000ff057424 */ /* 0x000fce00078e00ff */
[----:B------:R-:W-:Y:S05]  /*07b0*/  CALL.REL.NOINC `($_Z8SimulatePddP17curandStateXORWOW$__internal_accurate_pow) ;  /* 0x0000002400887944 */ /* 0x000fea0003c00000 */
[----:B------:R-:W-:Y:S05]  /*07c0*/  BSYNC.RECONVERGENT B0 ;  /* 0x0000000000007941 */ /* 0x000fea0003800200 */
.L_x_5:
[----:B------:R-:W0:Y:S01]  /*07d0*/  LDC.64 R2, c[0x3][0x50] ;  /* 0x00c01400ff027b82 */ /* 0x000e220000000a00 */
[----:B------:R-:W0:Y:S01]  /*07e0*/  MUFU.RCP64H R33, UR20 ;  /* 0x0000001400217d08 */ /* 0x000e220008001800 */
[C---:B------:R-:W-:Y:S01]  /*07f0*/  DADD R30, R8.reuse, 2 ;  /* 0x40000000081e7429 */ /* 0x040fe20000000000 */
[----:B------:R-:W-:Y:S01]  /*0800*/  IMAD.MOV.U32 R32, RZ, RZ, 0x1 ;  /* 0x00000001ff207424 */ /* 0x000fe200078e00ff */
[C---:B------:R-:W-:Y:S01]  /*0810*/  DSETP.NEU.AND P2, PT, R8.reuse, RZ, PT ;  /* 0x000000ff0800722a */ /* 0x040fe20003f4d000 */
[----:B------:R-:W-:Y:S01]  /*0820*/  BSSY.RECONVERGENT B0, `(.L_x_6) ;  /* 0x0000010000007945 */ /* 0x000fe20003800200 */
[----:B------:R-:W-:-:S06]  /*0830*/  DSETP.NEU.AND P0, PT, R8, 1, PT ;  /* 0x3ff000000800742a */ /* 0x000fcc0003f0d000 */
[----:B------:R-:W-:Y:S02]  /*0840*/  LOP3.LUT R30, R31, 0x7ff00000, RZ, 0xc0, !PT ;  /* 0x7ff000001f1e7812 */ /* 0x000fe400078ec0ff */
[----:B------:R-:W-:Y:S02]  /*0850*/  FSEL R31, R5, RZ, P2 ;  /* 0x000000ff051f7208 */ /* 0x000fe40001000000 */
[----:B------:R-:W-:Y:S02]  /*0860*/  ISETP.NE.AND P3, PT, R30, 0x7ff00000, PT ;  /* 0x7ff000001e00780c */ /* 0x000fe40003f65270 */
[----:B------:R-:W-:Y:S01]  /*0870*/  FSEL R30, R0, RZ, P2 ;  /* 0x000000ff001e7208 */ /* 0x000fe20001000000 */
[----:B0-----:R-:W-:-:S08]  /*0880*/  DFMA R34, R32, -R2, 1 ;  /* 0x3ff000002022742b */ /* 0x001fd00000000802 */
[----:B------:R-:W-:-:S08]  /*0890*/  DFMA R34, R34, R34, R34 ;  /* 0x000000222222722b */ /* 0x000fd00000000022 */
[----:B------:R-:W-:Y:S01]  /*08a0*/  DFMA R34, R32, R34, R32 ;  /* 0x000000222022722b */ /* 0x000fe20000000020 */
[----:B------:R-:W-:Y:S10]  /*08b0*/  @P3 BRA `(.L_x_7) ;  /* 0x0000000000183947 */ /* 0x000ff40003800000 */
[----:B------:R-:W-:-:S14]  /*08c0*/  DSETP.NAN.AND P2, PT, R8, R8, PT ;  /* 0x000000080800722a */ /* 0x000fdc0003f48000 */
[----:B------:R-:W-:Y:S01]  /*08d0*/  @P2 DADD R30, R8, 2 ;  /* 0x40000000081e2429 */ /* 0x000fe20000000000 */
[----:B------:R-:W-:Y:S10]  /*08e0*/  @P2 BRA `(.L_x_7) ;  /* 0x00000000000c2947 */ /* 0x000ff40003800000 */
[----:B------:R-:W-:-:S14]  /*08f0*/  DSETP.NEU.AND P2, PT, |R8|, +INF , PT ;  /* 0x7ff000000800742a */ /* 0x000fdc0003f4d200 */
[----:B------:R-:W-:Y:S02]  /*0900*/  @!P2 IMAD.MOV.U32 R30, RZ, RZ, 0x0 ;  /* 0x00000000ff1ea424 */ /* 0x000fe400078e00ff */
[----:B------:R-:W-:-:S07]  /*0910*/  @!P2 IMAD.MOV.U32 R31, RZ, RZ, 0x7ff00000 ;  /* 0x7ff00000ff1fa424 */ /* 0x000fce00078e00ff */
.L_x_7:
[----:B------:R-:W-:Y:S05]  /*0920*/  BSYNC.RECONVERGENT B0 ;  /* 0x0000000000007941 */ /* 0x000fea0003800200 */
.L_x_6:
[----:B------:R-:W-:Y:S01]  /*0930*/  FSEL R30, R30, RZ, P0 ;  /* 0x000000ff1e1e7208 */ /* 0x000fe20000000000 */
[----:B------:R-:W-:Y:S01]  /*0940*/  DFMA R8, R34, -R2, 1 ;  /* 0x3ff000002208742b */ /* 0x000fe20000000802 */
[----:B------:R-:W-:Y:S01]  /*0950*/  FSEL R31, R31, 1.875, P0 ;  /* 0x3ff000001f1f7808 */ /* 0x000fe20000000000 */
[----:B------:R-:W0:Y:S01]  /*0960*/  LDCU UR7, c[0x3][0x50] ;  /* 0x00c00a00ff0777ac */ /* 0x000e220008000800 */
[----:B------:R-:W-:Y:S04]  /*0970*/  BSSY.RECONVERGENT B0, `(.L_x_8) ;  /* 0x0000010000007945 */ /* 0x000fe80003800200 */
[----:B------:R-:W-:Y:S02]  /*0980*/  DADD R16, R16, R30 ;  /* 0x0000000010107229 */ /* 0x000fe4000000001e */
[----:B------:R-:W-:-:S06]  /*0990*/  DFMA R8, R34, R8, R34 ;  /* 0x000000082208722b */ /* 0x000fcc0000000022 */
[----:B------:R-:W-:-:S08]  /*09a0*/  DMUL R30, R22, R16 ;  /* 0x00000010161e7228 */ /* 0x000fd00000000000 */
[----:B------:R-:W-:Y:S02]  /*09b0*/  DMUL R16, R30, R8 ;  /* 0x000000081e107228 */ /* 0x000fe40000000000 */
[----:B------:R-:W-:-:S06]  /*09c0*/  FSETP.GEU.AND P2, PT, |R31|, 6.5827683646048100446e-37, PT ;  /* 0x036000001f00780b */ /* 0x000fcc0003f4e200 */
[----:B------:R-:W-:-:S08]  /*09d0*/  DFMA R2, R16, -R2, R30 ;  /* 0x800000021002722b */ /* 0x000fd0000000001e */
[----:B------:R-:W-:Y:S02]  /*09e0*/  DFMA R8, R8, R2, R16 ;  /* 0x000000020808722b */ /* 0x000fe40000000010 */
[----:B------:R-:W1:Y:S08]  /*09f0*/  LDC R3, c[0x3][0x54] ;  /* 0x00c01500ff037b82 */ /* 0x000e700000000800 */
[----:B------:R-:W-:-:S05]  /*0a00*/  FFMA R0, RZ, UR20, R9 ;  /* 0x00000014ff007c23 */ /* 0x000fca0008000009 */
[----:B------:R-:W-:-:S13]  /*0a10*/  FSETP.GT.AND P0, PT, |R0|, 1.469367938527859385e-39, PT ;  /* 0x001000000000780b */ /* 0x000fda0003f04200 */
[----:B0-----:R-:W-:Y:S05]  /*0a20*/  @P0 BRA P2, `(.L_x_9) ;  /* 0x0000000000100947 */ /* 0x001fea0001000000 */
[----:B------:R-:W-:-:S07]  /*0a30*/  MOV R34, 0xa50 ;  /* 0x00000a5000227802 */ /* 0x000fce0000000f00 */
[----:B-1----:R-:W-:Y:S05]  /*0a40*/  CALL.REL.NOINC `($__internal_0_$__cuda_sm20_div_rn_f64_full) ;  /* 0x0000001800c47944 */ /* 0x002fea0003c00000 */
[----:B------:R-:W-:Y:S02]  /*0a50*/  IMAD.MOV.U32 R8, RZ, RZ, R36 ;  /* 0x000000ffff087224 */ /* 0x000fe400078e0024 */
[----:B------:R-:W-:-:S07]  /*0a60*/  IMAD.MOV.U32 R9, RZ, RZ, R37 ;  /* 0x000000ffff097224 */ /* 0x000fce00078e0025 */
.L_x_9:
[----:B------:R-:W-:Y:S05]  /*0a70*/  BSYNC.RECONVERGENT B0 ;  /* 0x0000000000007941 */ /* 0x000fea0003800200 */
.L_x_8:
[----:B------:R-:W2:Y:S01]  /*0a80*/  LDG.E.64 R16, desc[UR12][R26.64] ;  /* 0x0000000c1a107981 */ /* 0x000ea2000c1e1b00 */
[----:B------:R-:W-:Y:S01]  /*0a90*/  DMUL R30, R6, UR10 ;  /* 0x0000000a061e7c28 */ /* 0x000fe20008000000 */
[----:B------:R-:W-:Y:S01]  /*0aa0*/  BSSY.RECONVERGENT B0, `(.L_x_10) ;  /* 0x0000016000007945 */ /* 0x000fe20003800200 */
[----:B------:R-:W-:Y:S01]  /*0ab0*/  DMUL R34, R14, UR10 ;  /* 0x0000000a0e227c28 */ /* 0x000fe20008000000 */
[----:B------:R-:W-:Y:S01]  /*0ac0*/  IMAD.MOV.U32 R0, RZ, RZ, RZ ;  /* 0x000000ffff007224 */ /* 0x000fe200078e00ff */
[----:B------:R-:W-:Y:S01]  /*0ad0*/  MOV R2, 0xc00 ;  /* 0x00000c0000027802 */ /* 0x000fe20000000f00 */
[----:B------:R-:W-:-:S03]  /*0ae0*/  IMAD.MOV.U32 R5, RZ, RZ, 0x40000000 ;  /* 0x40000000ff057424 */ /* 0x000fc600078e00ff */
[----:B------:R-:W-:Y:S02]  /*0af0*/  DMUL R32, R6, R30 ;  /* 0x0000001e06207228 */ /* 0x000fe40000000000 */
[----:B------:R-:W-:Y:S02]  /*0b00*/  DMUL R36, R14, R34 ;  /* 0x000000220e247228 */ /* 0x000fe40000000000 */
[----:B------:R-:W-:Y:S02]  /*0b10*/  DMUL R30, R6, UR14 ;  /* 0x0000000e061e7c28 */ /* 0x000fe40008000000 */
[----:B------:R-:W-:Y:S02]  /*0b20*/  DMUL R34, R14, UR14 ;  /* 0x0000000e0e227c28 */ /* 0x000fe40008000000 */
[----:B------:R-:W-:Y:S02]  /*0b30*/  DMUL R32, R6, R32 ;  /* 0x0000002006207228 */ /* 0x000fe40000000000 */
[----:B------:R-:W-:-:S02]  /*0b40*/  DMUL R36, R14, R36 ;  /* 0x000000240e247228 */ /* 0x000fc40000000000 */
[----:B------:R-:W-:Y:S02]  /*0b50*/  DMUL R30, R6, R30 ;  /* 0x0000001e061e7228 */ /* 0x000fe40000000000 */
[----:B------:R-:W-:Y:S02]  /*0b60*/  DMUL R34, R14, R34 ;  /* 0x000000220e227228 */ /* 0x000fe40000000000 */
[----:B------:R-:W-:Y:S02]  /*0b70*/  DMUL R32, R6, R32 ;  /* 0x0000002006207228 */ /* 0x000fe40000000000 */
[----:B------:R-:W-:-:S06]  /*0b80*/  DMUL R36, R14, R36 ;  /* 0x000000240e247228 */ /* 0x000fcc0000000000 */
[----:B------:R-:W-:Y:S02]  /*0b90*/  DFMA R30, R30, 0.5, R32 ;  /* 0x3fe000001e1e782b */ /* 0x000fe40000000020 */
[----:B------:R-:W-:-:S08]  /*0ba0*/  DFMA R50, R34, 0.5, R36 ;  /* 0x3fe000002232782b */ /* 0x000fd00000000024 */
[----:B------:R-:W-:-:S08]  /*0bb0*/  DADD R30, R30, R50 ;  /* 0x000000001e1e7229 */ /* 0x000fd00000000032 */
[----:B------:R-:W-:Y:S02]  /*0bc0*/  DFMA R8, R30, UR8, R8 ;  /* 0x000000081e087c2b */ /* 0x000fe40008000008 */
[----:B--2---:R-:W-:-:S08]  /*0bd0*/  DADD R12, -R12, R16 ;  /* 0x000000000c0c7229 */ /* 0x004fd00000000110 */
[----:B------:R-:W-:-:S11]  /*0be0*/  DADD R52, -RZ, |R12| ;  /* 0x00000000ff347229 */ /* 0x000fd6000000050c */
[----:B-1----:R-:W-:Y:S05]  /*0bf0*/  CALL.REL.NOINC `($_Z8SimulatePddP17curandStateXORWOW$__internal_accurate_pow) ;  /* 0x0000002000787944 */ /* 0x002fea0003c00000 */
[----:B------:R-:W-:Y:S05]  /*0c00*/  BSYNC.RECONVERGENT B0 ;  /* 0x0000000000007941 */ /* 0x000fea0003800200 */
.L_x_10:
[----:B------:R-:W-:Y:S01]  /*0c10*/  DADD R30, R12, 2 ;  /* 0x400000000c1e7429 */ /* 0x000fe20000000000 */
[----:B------:R-:W-:Y:S01]  /*0c20*/  BSSY.RECONVERGENT B0, `(.L_x_11) ;  /* 0x0000010000007945 */ /* 0x000fe20003800200 */
[----:B------:R-:W-:Y:S02]  /*0c30*/  DADD R14, R14, -R16 ;  /* 0x000000000e0e7229 */ /* 0x000fe40000000810 */
[C---:B------:R-:W-:Y:S02]  /*0c40*/  DSETP.NEU.AND P2, PT, R12.reuse, RZ, PT ;  /* 0x000000ff0c00722a */ /* 0x040fe40003f4d000 */
[----:B------:R-:W-:-:S04]  /*0c50*/  DSETP.NEU.AND P0, PT, R12, 1, PT ;  /* 0x3ff000000c00742a */ /* 0x000fc80003f0d000 */
[----:B------:R-:W-:Y:S01]  /*0c60*/  LOP3.LUT R30, R31, 0x7ff00000, RZ, 0xc0, !PT ;  /* 0x7ff000001f1e7812 */ /* 0x000fe200078ec0ff */
[----:B------:R-:W-:Y:S01]  /*0c70*/  DADD R52, -RZ, |R14| ;  /* 0x00000000ff347229 */ /* 0x000fe2000000050e */
[----:B------:R-:W-:Y:S02]  /*0c80*/  FSEL R31, R5, RZ, P2 ;  /* 0x000000ff051f7208 */ /* 0x000fe40001000000 */
[----:B------:R-:W-:Y:S02]  /*0c90*/  ISETP.NE.AND P3, PT, R30, 0x7ff00000, PT ;  /* 0x7ff000001e00780c */ /* 0x000fe40003f65270 */
[----:B------:R-:W-:-:S11]  /*0ca0*/  FSEL R30, R0, RZ, P2 ;  /* 0x000000ff001e7208 */ /* 0x000fd60001000000 */
[----:B------:R-:W-:Y:S05]  /*0cb0*/  @P3 BRA `(.L_x_12) ;  /* 0x0000000000183947 */ /* 0x000fea0003800000 */
[----:B------:R-:W-:-:S14]  /*0cc0*/  DSETP.NAN.AND P2, PT, R12, R12, PT ;  /* 0x0000000c0c00722a */ /* 0x000fdc0003f48000 */
[----:B------:R-:W-:Y:S01]  /*0cd0*/  @P2 DADD R30, R12, 2 ;  /* 0x400000000c1e2429 */ /* 0x000fe20000000000 */
[----:B------:R-:W-:Y:S10]  /*0ce0*/  @P2 BRA `(.L_x_12) ;  /* 0x00000000000c2947 */ /* 0x000ff40003800000 */
[----:B------:R-:W-:-:S14]  /*0cf0*/  DSETP.NEU.AND P2, PT, |R12|, +INF , PT ;  /* 0x7ff000000c00742a */ /* 0x000fdc0003f4d200 */
[----:B------:R-:W-:Y:S02]  /*0d00*/  @!P2 IMAD.MOV.U32 R30, RZ, RZ, 0x0 ;  /* 0x00000000ff1ea424 */ /* 0x000fe400078e00ff */
[----:B------:R-:W-:-:S07]  /*0d10*/  @!P2 IMAD.MOV.U32 R31, RZ, RZ, 0x7ff00000 ;  /* 0x7ff00000ff1fa424 */ /* 0x000fce00078e00ff */
.L_x_12:
[----:B------:R-:W-:Y:S05]  /*0d20*/  BSYNC.RECONVERGENT B0 ;  /* 0x0000000000007941 */ /* 0x000fea0003800200 */
.L_x_11:
[----:B------:R-:W-:Y:S01]  /*0d30*/  BSSY.RECONVERGENT B0, `(.L_x_13) ;  /* 0x0000007000007945 */ /* 0x000fe20003800200 */
[----:B------:R-:W-:Y:S01]  /*0d40*/  FSEL R12, R30, RZ, P0 ;  /* 0x000000ff1e0c7208 */ /* 0x000fe20000000000 */
[----:B------:R-:W-:Y:S01]  /*0d50*/  IMAD.MOV.U32 R5, RZ, RZ, 0x40000000 ;  /* 0x40000000ff057424 */ /* 0x000fe200078e00ff */
[----:B------:R-:W-:Y:S02]  /*0d60*/  FSEL R13, R31, 1.875, P0 ;  /* 0x3ff000001f0d7808 */ /* 0x000fe40000000000 */
[----:B------:R-:W-:Y:S02]  /*0d70*/  MOV R0, RZ ;  /* 0x000000ff00007202 */ /* 0x000fe40000000f00 */
[----:B------:R-:W-:-:S07]  /*0d80*/  MOV R2, 0xda0 ;  /* 0x00000da000027802 */ /* 0x000fce0000000f00 */
[----:B------:R-:W-:Y:S05]  /*0d90*/  CALL.REL.NOINC `($_Z8SimulatePddP17curandStateXORWOW$__internal_accurate_pow) ;  /* 0x0000002000107944 */ /* 0x000fea0003c00000 */
[----:B------:R-:W-:Y:S05]  /*0da0*/  BSYNC.RECONVERGENT B0 ;  /* 0x0000000000007941 */ /* 0x000fea0003800200 */
.L_x_13:
        /* <DEDUP_REMOVED lines=21> */
.L_x_15:
[----:B------:R-:W-:Y:S05]  /*0f00*/  BSYNC.RECONVERGENT B0 ;  /* 0x0000000000007941 */ /* 0x000fea0003800200 */
.L_x_14:
[----:B------:R-:W-:Y:S01]  /*0f10*/  FSEL R14, R32, RZ, P0 ;  /* 0x000000ff200e7208 */ /* 0x000fe20000000000 */
[----:B------:R-:W-:Y:S01]  /*0f20*/  BSSY.RECONVERGENT B0, `(.L_x_16) ;  /* 0x0000013000007945 */ /* 0x000fe20003800200 */
[----:B------:R-:W-:Y:S01]  /*0f30*/  FSEL R15, R33, 1.875, P0 ;  /* 0x3ff00000210f7808 */ /* 0x000fe20000000000 */
[----:B------:R-:W-:-:S05]  /*0f40*/  DFMA R32, R36, -R30, 1 ;  /* 0x3ff000002420742b */ /* 0x000fca000000081e */
[----:B------:R-:W-:-:S03]  /*0f50*/  DADD R12, R12, R14 ;  /* 0x000000000c0c7229 */ /* 0x000fc6000000000e */
[----:B------:R-:W-:-:S05]  /*0f60*/  DFMA R32, R36, R32, R36 ;  /* 0x000000202420722b */ /* 0x000fca0000000024 */
[----:B------:R-:W-:-:S08]  /*0f70*/  DMUL R14, R22, R12 ;  /* 0x0000000c160e7228 */ /* 0x000fd00000000000 */
[----:B------:R-:W-:Y:S02]  /*0f80*/  DMUL R12, R32, R14 ;  /* 0x0000000e200c7228 */ /* 0x000fe40000000000 */
[----:B------:R-:W-:-:S06]  /*0f90*/  FSETP.GEU.AND P2, PT, |R15|, 6.5827683646048100446e-37, PT ;  /* 0x036000000f00780b */ /* 0x000fcc0003f4e200 */
[----:B------:R-:W-:-:S08]  /*0fa0*/  DFMA R30, R12, -R30, R14 ;  /* 0x8000001e0c1e722b */ /* 0x000fd0000000000e */
[----:B------:R-:W-:-:S10]  /*0fb0*/  DFMA R12, R32, R30, R12 ;  /* 0x0000001e200c722b */ /* 0x000fd4000000000c */
[----:B------:R-:W-:-:S05]  /*0fc0*/  FFMA R0, RZ, UR20, R13 ;  /* 0x00000014ff007c23 */ /* 0x000fca000800000d */
[----:B------:R-:W-:-:S13]  /*0fd0*/  FSETP.GT.AND P0, PT, |R0|, 1.469367938527859385e-39, PT ;  /* 0x001000000000780b */ /* 0x000fda0003f04200 */
[----:B------:R-:W-:Y:S05]  /*0fe0*/  @P0 BRA P2, `(.L_x_17) ;  /* 0x0000000000180947 */ /* 0x000fea0001000000 */
[----:B------:R-:W-:Y:S01]  /*0ff0*/  IMAD.MOV.U32 R30, RZ, RZ, R14 ;  /* 0x000000ffff1e7224 */ /* 0x000fe200078e000e */
[----:B------:R-:W-:Y:S01]  /*1000*/  MOV R34, 0x1030 ;  /* 0x0000103000227802 */ /* 0x000fe20000000f00 */
[----:B------:R-:W-:-:S07]  /*1010*/  IMAD.MOV.U32 R31, RZ, RZ, R15 ;  /* 0x000000ffff1f7224 */ /* 0x000fce00078e000f */
[----:B------:R-:W-:Y:S05]  /*1020*/  CALL.REL.NOINC `($__internal_0_$__cuda_sm20_div_rn_f64_full) ;  /* 0x00000014004c7944 */ /* 0x000fea0003c00000 */
[----:B------:R-:W-:Y:S02]  /*1030*/  IMAD.MOV.U32 R12, RZ, RZ, R36 ;  /* 0x000000ffff0c7224 */ /* 0x000fe400078e0024 */
[----:B------:R-:W-:-:S07]  /*1040*/  IMAD.MOV.U32 R13, RZ, RZ, R37 ;  /* 0x000000ffff0d7224 */ /* 0x000fce00078e0025 */
.L_x_17:
[----:B------:R-:W-:Y:S05]  /*1050*/  BSYNC.RECONVERGENT B0 ;  /* 0x0000000000007941 */ /* 0x000fea0003800200 */
.L_x_16:
[C---:B------:R-:W-:Y:S01]  /*1060*/  DMUL R14, R16.reuse, UR10 ;  /* 0x0000000a100e7c28 */ /* 0x040fe20008000000 */
[----:B------:R-:W-:Y:S04]  /*1070*/  BSSY.RECONVERGENT B0, `(.L_x_18) ;  /* 0x0000043000007945 */ /* 0x000fe80003800200 */
[----:B------:R-:W-:Y:S03]  /*1080*/  BSSY.RELIABLE B1, `(.L_x_19) ;  /* 0x000003c000017945 */ /* 0x000fe60003800100 */
[C---:B------:R-:W-:Y:S02]  /*1090*/  DMUL R30, R16.reuse, R14 ;  /* 0x0000000e101e7228 */ /* 0x040fe40000000000 */
[----:B------:R-:W-:-:S06]  /*10a0*/  DMUL R14, R16, UR14 ;  /* 0x0000000e100e7c28 */ /* 0x000fcc0008000000 */
[C---:B------:R-:W-:Y:S02]  /*10b0*/  DMUL R30, R16.reuse, R30 ;  /* 0x0000001e101e7228 */ /* 0x040fe40000000000 */
[----:B------:R-:W-:-:S06]  /*10c0*/  DMUL R14, R16, R14 ;  /* 0x0000000e100e7228 */ /* 0x000fcc0000000000 */
[----:B------:R-:W-:-:S08]  /*10d0*/  DMUL R30, R16, R30 ;  /* 0x0000001e101e7228 */ /* 0x000fd00000000000 */
[----:B------:R-:W-:-:S08]  /*10e0*/  DFMA R14, R14, 0.5, R30 ;  /* 0x3fe000000e0e782b */ /* 0x000fd0000000001e */
[----:B------:R-:W-:-:S08]  /*10f0*/  DADD R14, R50, R14 ;  /* 0x00000000320e7229 */ /* 0x000fd0000000000e */
[----:B------:R-:W-:-:S08]  /*1100*/  DFMA R14, R14, UR8, R12 ;  /* 0x000000080e0e7c2b */ /* 0x000fd0000800000c */
[----:B------:R-:W-:-:S08]  /*1110*/  DADD R8, R8, -R14 ;  /* 0x0000000008087229 */ /* 0x000fd0000000080e */
[----:B------:R-:W-:-:S14]  /*1120*/  DSETP.GEU.AND P0, PT, R8, RZ, PT ;  /* 0x000000ff0800722a */ /* 0x000fdc0003f0e000 */
[----:B------:R-:W-:Y:S05]  /*1130*/  @!P0 BRA `(.L_x_20) ;  /* 0x0000000000c08947 */ /* 0x000fea0003800000 */
[----:B------:R-:W-:Y:S01]  /*1140*/  DADD R12, -RZ, -R8 ;  /* 0x00000000ff0c7229 */ /* 0x000fe20000000908 */
[----:B------:R-:W-:Y:S01]  /*1150*/  BSSY.RECONVERGENT B2, `(.L_x_21) ;  /* 0x0000007000027945 */ /* 0x000fe20003800200 */
[----:B------:R-:W-:Y:S01]  /*1160*/  IMAD.MOV.U32 R52, RZ, RZ, -0x74eba897 ;  /* 0x8b145769ff347424 */ /* 0x000fe200078e00ff */
[----:B------:R-:W-:Y:S01]  /*1170*/  MOV R2, 0x11c0 ;  /* 0x000011c000027802 */ /* 0x000fe20000000f00 */
[----:B------:R-:W-:-:S06]  /*1180*/  IMAD.MOV.U32 R53, RZ, RZ, 0x4005bf0a ;  /* 0x4005bf0aff357424 */ /* 0x000fcc00078e00ff */
[----:B------:R-:W-:Y:S02]  /*1190*/  IMAD.MOV.U32 R0, RZ, RZ, R12 ;  /* 0x000000ffff007224 */ /* 0x000fe400078e000c */
[----:B------:R-:W-:-:S07]  /*11a0*/  IMAD.MOV.U32 R5, RZ, RZ, R13 ;  /* 0x000000ffff057224 */ /* 0x000fce00078e000d */
[----:B------:R-:W-:Y:S05]  /*11b0*/  CALL.REL.NOINC `($_Z8SimulatePddP17curandStateXORWOW$__internal_accurate_pow) ;  /* 0x0000001c00087944 */ /* 0x000fea0003c00000 */
[----:B------:R-:W-:Y:S05]  /*11c0*/  BSYNC.RECONVERGENT B2 ;  /* 0x0000000000027941 */ /* 0x000fea0003800200 */
.L_x_21:
[----:B------:R-:W-:Y:S01]  /*11d0*/  SHF.R.U32.HI R15, RZ, 0x2, R10 ;  /* 0x00000002ff0f7819 */ /* 0x000fe2000001160a */
[----:B------:R-:W-:Y:S01]  /*11e0*/  IMAD.SHL.U32 R17, R18, 0x10, RZ ;  /* 0x0000001012117824 */ /* 0x000fe200078e00ff */
[----:B------:R-:W-:Y:S01]  /*11f0*/  MOV R14, 0x8b145769 ;  /* 0x8b145769000e7802 */ /* 0x000fe20000000f00 */
[----:B------:R-:W-:Y:S01]  /*1200*/  VIADD R4, R4, 0xb0f8a ;  /* 0x000b0f8a04047836 */ /* 0x000fe20000000000 */
[----:B------:R-:W-:Y:S01]  /*1210*/  LOP3.LUT R10, R15, R10, RZ, 0x3c, !PT ;  /* 0x0000000a0f0a7212 */ /* 0x000fe200078e3cff */
[----:B------:R-:W-:Y:S01]  /*1220*/  IMAD.MOV.U32 R15, RZ, RZ, 0x4005bf0a ;  /* 0x4005bf0aff0f7424 */ /* 0x000fe200078e00ff */
[----:B------:R0:W-:Y:S01]  /*1230*/  STG.E.64 desc[UR12][R28.64+0x8], R20 ;  /* 0x000008141c007986 */ /* 0x0001e2000c101b0c */
[----:B------:R-:W-:Y:S01]  /*1240*/  IMAD.MOV.U32 R31, RZ, RZ, 0x2f800000 ;  /* 0x2f800000ff1f7424 */ /* 0x000fe200078e00ff */
[----:B------:R-:W-:Y:S01]  /*1250*/  BSSY.RECONVERGENT B2, `(.L_x_22) ;  /* 0x0000019000027945 */ /* 0x000fe20003800200 */
[----:B------:R-:W-:Y:S01]  /*1260*/  IMAD.SHL.U32 R2, R10, 0x2, RZ ;  /* 0x000000020a027824 */ /* 0x000fe200078e00ff */
[----:B------:R-:W-:-:S04]  /*1270*/  DSETP.NEU.AND P0, PT, R8, RZ, PT ;  /* 0x000000ff0800722a */ /* 0x000fc80003f0d000 */
[----:B------:R-:W-:Y:S01]  /*1280*/  LOP3.LUT R17, R10, R2, R17, 0x96, !PT ;  /* 0x000000020a117212 */ /* 0x000fe200078e9611 */
[----:B------:R-:W-:-:S03]  /*1290*/  IMAD.MOV.U32 R10, RZ, RZ, R4 ;  /* 0x000000ffff0a7224 */ /* 0x000fc600078e0004 */
[----:B------:R-:W-:Y:S01]  /*12a0*/  LOP3.LUT R19, R17, R18, RZ, 0x3c, !PT ;  /* 0x0000001211137212 */ /* 0x000fe200078e3cff */
[----:B------:R-:W-:Y:S01]  /*12b0*/  DADD R16, -R8, R14 ;  /* 0x0000000008107229 */ /* 0x000fe2000000010e */
[----:B------:R0:W-:Y:S03]  /*12c0*/  STG.E.64 desc[UR12][R28.64], R10 ;  /* 0x0000000a1c007986 */ /* 0x0001e6000c101b0c */
[----:B------:R-:W-:Y:S01]  /*12d0*/  IMAD.IADD R2, R19, 0x1, R4 ;  /* 0x0000000113027824 */ /* 0x000fe200078e0204 */
[----:B------:R0:W-:Y:S04]  /*12e0*/  STG.E.64 desc[UR12][R28.64+0x10], R18 ;  /* 0x000010121c007986 */ /* 0x0001e8000c101b0c */
[----:B------:R-:W-:-:S02]  /*12f0*/  I2FP.F32.U32 R2, R2 ;  /* 0x0000000200027245 */ /* 0x000fc40000201000 */
[----:B------:R-:W-:Y:S01]  /*1300*/  LOP3.LUT R16, R17, 0x7ff00000, RZ, 0xc0, !PT ;  /* 0x7ff0000011107812 */ /* 0x000fe200078ec0ff */
[----:B------:R-:W-:Y:S02]  /*1310*/  IMAD.MOV.U32 R17, RZ, RZ, R5 ;  /* 0x000000ffff117224 */ /* 0x000fe400078e0005 */
[----:B------:R-:W-:Y:S01]  /*1320*/  FFMA R2, R2, R31, 1.1641532182693481445e-10 ;  /* 0x2f00000002027423 */ /* 0x000fe2000000001f */
[----:B------:R-:W-:Y:S01]  /*1330*/  ISETP.NE.AND P2, PT, R16, 0x7ff00000, PT ;  /* 0x7ff000001000780c */ /* 0x000fe20003f45270 */
[----:B------:R-:W-:Y:S02]  /*1340*/  IMAD.MOV.U32 R16, RZ, RZ, R0 ;  /* 0x000000ffff107224 */ /* 0x000fe400078e0000 */
[----:B------:R0:W1:Y:S10]  /*1350*/  F2F.F64.F32 R30, R2 ;  /* 0x00000002001e7310 */ /* 0x0000740000201800 */
[----:B0-----:R-:W-:Y:S05]  /*1360*/  @P2 BRA `(.L_x_23) ;  /* 0x00000000001c2947 */ /* 0x001fea0003800000 */
[----:B------:R-:W-:-:S14]  /*1370*/  DSETP.NAN.AND P2, PT, R8, R8, PT ;  /* 0x000000080800722a */ /* 0x000fdc0003f48000 */
[----:B------:R-:W-:Y:S01]  /*1380*/  @P2 DADD R16, -R8, R14 ;  /* 0x0000000008102229 */ /* 0x000fe2000000010e */
[----:B------:R-:W-:Y:S10]  /*1390*/  @P2 BRA `(.L_x_23) ;  /* 0x0000000000102947 */ /* 0x000ff40003800000 */
[----:B------:R-:W-:-:S14]  /*13a0*/  DSETP.NEU.AND P2, PT, |R8|, +INF , PT ;  /* 0x7ff000000800742a */ /* 0x000fdc0003f4d200 */
[----:B------:R-:W-:Y:S01]  /*13b0*/  @!P2 ISETP.GE.AND P3, PT, R13, RZ, PT ;  /* 0x000000ff0d00a20c */ /* 0x000fe20003f66270 */
[----:B------:R-:W-:-:S03]  /*13c0*/  @!P2 IMAD.MOV.U32 R16, RZ, RZ, RZ ;  /* 0x000000ffff10a224 */ /* 0x000fc600078e00ff */
[----:B------:R-:W-:-:S09]  /*13d0*/  @!P2 SEL R17, RZ, 0x7ff00000, !P3 ;  /* 0x7ff00000ff11a807 */ /* 0x000fd20005800000 */
.L_x_23:
[----:B------:R-:W-:Y:S05]  /*13e0*/  BSYNC.RECONVERGENT B2 ;  /* 0x0000000000027941 */ /* 0x000fea0003800200 */
.L_x_22:
[----:B------:R-:W-:Y:S02]  /*13f0*/  FSEL R8, R16, RZ, P0 ;  /* 0x000000ff10087208 */ /* 0x000fe40000000000 */
[----:B------:R-:W-:-:S06]  /*1400*/  FSEL R9, R17, 1.875, P0 ;  /* 0x3ff0000011097808 */ /* 0x000fcc0000000000 */
[----:B-1----:R-:W-:-:S14]  /*1410*/  DSETP.GT.AND P0, PT, R8, R30, PT ;  /* 0x0000001e0800722a */ /* 0x002fdc0003f04000 */
[----:B------:R-:W-:Y:S05]  /*1420*/  @!P0 BREAK.RELIABLE B1 ;  /* 0x0000000000018942 */ /* 0x000fea0003800100 */
[----:B------:R-:W-:Y:S05]  /*1430*/  @!P0 BRA `(.L_x_24) ;  /* 0x0000000000188947 */ /* 0x000fea0003800000 */
.L_x_20:
[----:B------:R-:W-:Y:S05]  /*1440*/  BSYNC.RELIABLE B1 ;  /* 0x0000000000017941 */ /* 0x000fea0003800100 */
.L_x_19:
[----:B------:R0:W-:Y:S04]  /*1450*/  STG.E.64 desc[UR12][R26.64], R6 ;  /* 0x000000061a007986 */ /* 0x0001e8000c101b0c */
[----:B------:R-:W2:Y:S04]  /*1460*/  LDG.E.64 R4, desc[UR12][R28.64] ;  /* 0x0000000c1c047981 */ /* 0x000ea8000c1e1b00 */
[----:B------:R0:W5:Y:S04]  /*1470*/  LDG.E.64 R20, desc[UR12][R28.64+0x8] ;  /* 0x0000080c1c147981 */ /* 0x000168000c1e1b00 */
[----:B------:R0:W5:Y:S02]  /*1480*/  LDG.E.64 R18, desc[UR12][R28.64+0x10] ;  /* 0x0000100c1c127981 */ /* 0x000164000c1e1b00 */
[----:B0-2---:R-:W-:-:S07]  /*1490*/  IMAD.MOV.U32 R11, RZ, RZ, R5 ;  /* 0x000000ffff0b7224 */ /* 0x005fce00078e0005 */
.L_x_24:
[----:B------:R-:W-:Y:S05]  /*14a0*/  BSYNC.RECONVERGENT B0 ;  /* 0x0000000000007941 */ /* 0x000fea0003800200 */
.L_x_18:
[----:B------:R-:W-:Y:S05]  /*14b0*/  WARPSYNC.ALL ;  /* 0x0000000000007948 */ /* 0x000fea0003800000 */
[----:B------:R-:W2:Y:S01]  /*14c0*/  LDG.E.64 R6, desc[UR12][R26.64+0x8] ;  /* 0x0000080c1a067981 */ /* 0x000ea2000c1e1b00 */
[----:B------:R-:W-:Y:S01]  /*14d0*/  SHF.R.U32.HI R0, RZ, 0x2, R11 ;  /* 0x00000002ff007819 */ /* 0x000fe2000001160b */
[----:B-----5:R-:W-:Y:S02]  /*14e0*/  IMAD.SHL.U32 R5, R19, 0x10, RZ ;  /* 0x0000001013057824 */ /* 0x020fe400078e00ff */
[----:B------:R-:W-:Y:S01]  /*14f0*/  IMAD.MOV.U32 R12, RZ, RZ, R21 ;  /* 0x000000ffff0c7224 */ /* 0x000fe200078e0015 */
[----:B------:R-:W-:Y:S01]  /*1500*/  LOP3.LUT R0, R0, R11, RZ, 0x3c, !PT ;  /* 0x0000000b00007212 */ /* 0x000fe200078e3cff */
[----:B------:R-:W-:-:S02]  /*1510*/  IMAD.MOV.U32 R13, RZ, RZ, R18 ;  /* 0x000000ffff0d7224 */ /* 0x000fc400078e0012 */
[----:B------:R-:W-:Y:S02]  /*1520*/  VIADD R10, R4, 0x587c5 ;  /* 0x000587c5040a7836 */ /* 0x000fe40000000000 */
[C---:B------:R-:W-:Y:S01]  /*1530*/  IMAD.SHL.U32 R2, R0.reuse, 0x2, RZ ;  /* 0x0000000200027824 */ /* 0x040fe200078e00ff */
[----:B------:R-:W-:Y:S01]  /*1540*/  STG.E.64 desc[UR12][R28.64+0x8], R12 ;  /* 0x0000080c1c007986 */ /* 0x000fe2000c101b0c */
[----:B------:R-:W-:Y:S02]  /*1550*/  IMAD.MOV.U32 R11, RZ, RZ, R20 ;  /* 0x000000ffff0b7224 */ /* 0x000fe400078e0014 */
[----:B------:R-:W-:Y:S01]  /*1560*/  IMAD.MOV.U32 R16, RZ, RZ, R19 ;  /* 0x000000ffff107224 */ /* 0x000fe200078e0013 */
[----:B------:R-:W-:Y:S02]  /*1570*/  LOP3.LUT R2, R0, R2, R5, 0x96, !PT ;  /* 0x0000000200027212 */ /* 0x000fe400078e9605 */
[----:B------:R0:W-:Y:S02]  /*1580*/  STG.E.64 desc[UR12][R28.64], R10 ;  /* 0x0000000a1c007986 */ /* 0x0001e4000c101b0c */
[----:B------:R-:W-:-:S05]  /*1590*/  LOP3.LUT R17, R2, R19, RZ, 0x3c, !PT ;  /* 0x0000001302117212 */ /* 0x000fca00078e3cff */
[----:B------:R1:W-:Y:S04]  /*15a0*/  STG.E.64 desc[UR12][R28.64+0x10], R16 ;  /* 0x000010101c007986 */ /* 0x0003e8000c101b0c */
[----:B------:R-:W0:Y:S01]  /*15b0*/  LDG.E.64 R50, desc[UR12][R26.64+0x10] ;  /* 0x0000100c1a327981 */ /* 0x000e22000c1e1b00 */
[----:B------:R-:W-:Y:S01]  /*15c0*/  IADD3 R0, PT, PT, R17, R10, RZ ;  /* 0x0000000a11007210 */ /* 0x000fe20007ffe0ff */
[----:B------:R-:W-:Y:S01]  /*15d0*/  IMAD.MOV.U32 R5, RZ, RZ, 0x2f800000 ;  /* 0x2f800000ff057424 */ /* 0x000fe200078e00ff */
[----:B------:R-:W-:Y:S01]  /*15e0*/  BSSY.RECONVERGENT B0, `(.L_x_25) ;  /* 0x000000e000007945 */ /* 0x000fe20003800200 */
[----:B------:R-:W-:Y:S02]  /*15f0*/  MOV R2, 0x16c0 ;  /* 0x000016c000027802 */ /* 0x000fe40000000f00 */
[----:B------:R-:W-:-:S05]  /*1600*/  I2FP.F32.U32 R0, R0 ;  /* 0x0000000000007245 */ /* 0x000fca0000201000 */
[----:B------:R-:W-:Y:S01]  /*1610*/  FFMA R8, R0, R5, 1.1641532182693481445e-10 ;  /* 0x2f00000000087423 */ /* 0x000fe20000000005 */
[----:B------:R-:W-:Y:S02]  /*1620*/  IMAD.MOV.U32 R0, RZ, RZ, RZ ;  /* 0x000000ffff007224 */ /* 0x000fe400078e00ff */
[----:B------:R-:W-:-:S03]  /*1630*/  IMAD.MOV.U32 R5, RZ, RZ, 0x40000000 ;  /* 0x40000000ff057424 */ /* 0x000fc600078e00ff */
[----:B------:R-:W3:Y:S01]  /*1640*/  F2F.F64.F32 R8, R8 ;  /* 0x0000000800087310 */ /* 0x000ee20000201800 */
[C-C-:B--2---:R-:W-:Y:S02]  /*1650*/  DADD R14, -R24.reuse, R6.reuse ;  /* 0x00000000180e7229 */ /* 0x144fe40000000106 */
[----:B------:R-:W-:-:S08]  /*1660*/  DADD R6, R24, R6 ;  /* 0x0000000018067229 */ /* 0x000fd00000000006 */
[----:B------:R-:W-:-:S08]  /*1670*/  DADD R6, -R14, R6 ;  /* 0x000000000e067229 */ /* 0x000fd00000000106 */
[----:B---3--:R-:W-:-:S08]  /*1680*/  DFMA R14, R8, R6, R14 ;  /* 0x00000006080e722b */ /* 0x008fd0000000000e */
[----:B0-----:R-:W-:-:S08]  /*1690*/  DADD R10, R14, -R50 ;  /* 0x000000000e0a7229 */ /* 0x001fd00000000832 */
[----:B-1----:R-:W-:-:S11]  /*16a0*/  DADD R52, -RZ, |R10| ;  /* 0x00000000ff347229 */ /* 0x002fd6000000050a */
[----:B------:R-:W-:Y:S05]  /*16b0*/  CALL.REL.NOINC `($_Z8SimulatePddP17curandStateXORWOW$__internal_accurate_pow) ;  /* 0x0000001400c87944 */ /* 0x000fea0003c00000 */
[----:B------:R-:W-:Y:S05]  /*16c0*/  BSYNC.RECONVERGENT B0 ;  /* 0x0000000000007941 */ /* 0x000fea0003800200 */
.L_x_25:
        /* <DEDUP_REMOVED lines=19> */
.L_x_27:
[----:B------:R-:W-:Y:S05]  /*1800*/  BSYNC.RECONVERGENT B0 ;  /* 0x0000000000007941 */ /* 0x000fea0003800200 */
.L_x_26:
        /* <DEDUP_REMOVED lines=9> */
.L_x_28:
        /* <DEDUP_REMOVED lines=21> */
.L_x_30:
[----:B------:R-:W-:Y:S05]  /*19f0*/  BSYNC.RECONVERGENT B0 ;  /* 0x0000000000007941 */ /* 0x000fea0003800200 */
.L_x_29:
        /* <DEDUP_REMOVED lines=14> */
[----:B------:R-:W-:-:S07]  /*1ae0*/  MOV R34, 0x1b00 ;  /* 0x00001b0000227802 */ /* 0x000fce0000000f00 */
[----:B------:R-:W-:Y:S05]  /*1af0*/  CALL.REL.NOINC `($__internal_0_$__cuda_sm20_div_rn_f64_full) ;  /* 0x0000000800987944 */ /* 0x000fea0003c00000 */
[----:B------:R-:W-:Y:S02]  /*1b00*/  IMAD.MOV.U32 R8, RZ, RZ, R36 ;  /* 0x000000ffff087224 */ /* 0x000fe400078e0024 */
[----:B------:R-:W-:-:S07]  /*1b10*/  IMAD.MOV.U32 R9, RZ, RZ, R37 ;  /* 0x000000ffff097224 */ /* 0x000fce00078e0025 */
.L_x_32:
[----:B------:R-:W-:Y:S05]  /*1b20*/  BSYNC.RECONVERGENT B0 ;  /* 0x0000000000007941 */ /* 0x000fea0003800200 */
.L_x_31:
[----:B------:R-:W2:Y:S01]  /*1b30*/  LDG.E.64 R12, desc[UR12][R26.64+0x8] ;  /* 0x0000080c1a0c7981 */ /* 0x000ea2000c1e1b00 */
[----:B------:R-:W-:Y:S01]  /*1b40*/  DMUL R10, R14, UR10 ;  /* 0x0000000a0e0a7c28 */ /* 0x000fe20008000000 */
[----:B------:R-:W-:Y:S01]  /*1b50*/  BSSY.RECONVERGENT B0, `(.L_x_33) ;  /* 0x0000016000007945 */ /* 0x000fe20003800200 */
[----:B------:R-:W-:Y:S01]  /*1b60*/  DMUL R32, R6, UR10 ;  /* 0x0000000a06207c28 */ /* 0x000fe20008000000 */
[----:B------:R-:W-:Y:S01]  /*1b70*/  IMAD.MOV.U32 R0, RZ, RZ, RZ ;  /* 0x000000ffff007224 */ /* 0x000fe200078e00ff */
[----:B------:R-:W-:Y:S02]  /*1b80*/  MOV R5, 0x40000000 ;  /* 0x4000000000057802 */ /* 0x000fe40000000f00 */
[----:B------:R-:W-:Y:S02]  /*1b90*/  MOV R2, 0x1cb0 ;  /* 0x00001cb000027802 */ /* 0x000fe40000000f00 */
[----:B------:R-:W-:Y:S02]  /*1ba0*/  DMUL R30, R14, R10 ;  /* 0x0000000a0e1e7228 */ /* 0x000fe40000000000 */
[----:B------:R-:W-:-:S02]  /*1bb0*/  DMUL R34, R6, R32 ;  /* 0x0000002006227228 */ /* 0x000fc40000000000 */
[----:B------:R-:W-:Y:S02]  /*1bc0*/  DMUL R10, R14, UR14 ;  /* 0x0000000e0e0a7c28 */ /* 0x000fe40008000000 */
[----:B------:R-:W-:Y:S02]  /*1bd0*/  DMUL R32, R6, UR14 ;  /* 0x0000000e06207c28 */ /* 0x000fe40008000000 */
[----:B------:R-:W-:Y:S02]  /*1be0*/  DMUL R30, R14, R30 ;  /* 0x0000001e0e1e7228 */ /* 0x000fe40000000000 */
[----:B------:R-:W-:Y:S02]  /*1bf0*/  DMUL R34, R6, R34 ;  /* 0x0000002206227228 */ /* 0x000fe40000000000 */
[----:B------:R-:W-:Y:S02]  /*1c00*/  DMUL R10, R14, R10 ;  /* 0x0000000a0e0a7228 */ /* 0x000fe40000000000 */
[----:B------:R-:W-:-:S02]  /*1c10*/  DMUL R32, R6, R32 ;  /* 0x0000002006207228 */ /* 0x000fc40000000000 */
        /* <DEDUP_REMOVED lines=8> */
[----:B------:R-:W-:Y:S05]  /*1ca0*/  CALL.REL.NOINC `($_Z8SimulatePddP17curandStateXORWOW$__internal_accurate_pow) ;  /* 0x00000010004c7944 */ /* 0x000fea0003c00000 */
[----:B------:R-:W-:Y:S05]  /*1cb0*/  BSYNC.RECONVERGENT B0 ;  /* 0x0000000000007941 */ /* 0x000fea0003800200 */
.L_x_33:
        /* <DEDUP_REMOVED lines=17> */
.L_x_35:
[----:B------:R-:W-:Y:S05]  /*1dd0*/  BSYNC.RECONVERGENT B0 ;  /* 0x0000000000007941 */ /* 0x000fea0003800200 */
.L_x_34:
[----:B------:R-:W-:Y:S01]  /*1de0*/  BSSY.RECONVERGENT B0, `(.L_x_36) ;  /* 0x0000007000007945 */ /* 0x000fe20003800200 */
[----:B------:R-:W-:Y:S01]  /*1df0*/  FSEL R50, R30, RZ, P0 ;  /* 0x000000ff1e327208 */ /* 0x000fe20000000000 */
[----:B------:R-:W-:Y:S01]  /*1e00*/  IMAD.MOV.U32 R0, RZ, RZ, RZ ;  /* 0x000000ffff007224 */ /* 0x000fe200078e00ff */
[----:B------:R-:W-:Y:S01]  /*1e10*/  FSEL R51, R31, 1.875, P0 ;  /* 0x3ff000001f337808 */ /* 0x000fe20000000000 */
[----:B------:R-:W-:Y:S01]  /*1e20*/  IMAD.MOV.U32 R5, RZ, RZ, 0x40000000 ;  /* 0x40000000ff057424 */ /* 0x000fe200078e00ff */
[----:B------:R-:W-:-:S07]  /*1e30*/  MOV R2, 0x1e50 ;  /* 0x00001e5000027802 */ /* 0x000fce0000000f00 */
[----:B------:R-:W-:Y:S05]  /*1e40*/  CALL.REL.NOINC `($_Z8SimulatePddP17curandStateXORWOW$__internal_accurate_pow) ;  /* 0x0000000c00e47944 */ /* 0x000fea0003c00000 */
[----:B------:R-:W-:Y:S05]  /*1e50*/  BSYNC.RECONVERGENT B0 ;  /* 0x0000000000007941 */ /* 0x000fea0003800200 */
.L_x_36:
        /* <DEDUP_REMOVED lines=21> */
.L_x_38:
[----:B------:R-:W-:Y:S05]  /*1fb0*/  BSYNC.RECONVERGENT B0 ;  /* 0x0000000000007941 */ /* 0x000fea0003800200 */
.L_x_37:
        /* <DEDUP_REMOVED lines=20> */
.L_x_40:
[----:B------:R-:W-:Y:S05]  /*2100*/  BSYNC.RECONVERGENT B0 ;  /* 0x0000000000007941 */ /* 0x000fea0003800200 */
.L_x_39:
        /* <DEDUP_REMOVED lines=23> */
.L_x_44:
[----:B------:R-:W-:Y:S01]  /*2280*/  SHF.R.U32.HI R3, RZ, 0x2, R20 ;  /* 0x00000002ff037819 */ /* 0x000fe20000011614 */
[----:B------:R-:W-:Y:S01]  /*2290*/  IMAD.MOV.U32 R2, RZ, RZ, -0x74eba897 ;  /* 0x8b145769ff027424 */ /* 0x000fe200078e00ff */
[----:B------:R-:W-:Y:S01]  /*22a0*/  SHF.L.U32 R11, R17, 0x4, RZ ;  /* 0x00000004110b7819 */ /* 0x000fe200000006ff */
[----:B------:R-:W-:Y:S01]  /*22b0*/  IMAD.MOV.U32 R30, RZ, RZ, R17 ;  /* 0x000000ffff1e7224 */ /* 0x000fe200078e0011 */
        /* <DEDUP_REMOVED lines=8> */
[----:B------:R-:W-:-:S03]  /*2340*/  VIADD R20, R4, 0xb0f8a ;  /* 0x000b0f8a04147836 */ /* 0x000fc60000000000 */
[----:B------:R-:W-:Y:S01]  /*2350*/  LOP3.LUT R31, R10, R17, RZ, 0x3c, !PT ;  /* 0x000000110a1f7212 */ /* 0x000fe200078e3cff */
[----:B------:R-:W-:Y:S01]  /*2360*/  DADD R10, -R8, R2 ;  /* 0x00000000080a7229 */ /* 0x000fe20000000102 */
[----:B------:R0:W-:Y:S03]  /*2370*/  STG.E.64 desc[UR12][R28.64], R20 ;  /* 0x000000141c007986 */ /* 0x0001e6000c101b0c */
[----:B------:R-:W-:Y:S01]  /*2380*/  IMAD.IADD R4, R31, 0x1, R20 ;  /* 0x000000011f047824 */ /* 0x000fe200078e0214 */
[----:B------:R0:W-:Y:S04]  /*2390*/  STG.E.64 desc[UR12][R28.64+0x10], R30 ;  /* 0x0000101e1c007986 */ /* 0x0001e8000c101b0c */
[----:B------:R-:W-:-:S02]  /*23a0*/  I2FP.F32.U32 R4, R4 ;  /* 0x0000000400047245 */ /* 0x000fc40000201000 */
[----:B------:R-:W-:-:S03]  /*23b0*/  LOP3.LUT R10, R11, 0x7ff00000, RZ, 0xc0, !PT ;  /* 0x7ff000000b0a7812 */ /* 0x000fc600078ec0ff */
[----:B------:R-:W-:Y:S01]  /*23c0*/  FFMA R4, R4, R13, 1.1641532182693481445e-10 ;  /* 0x2f00000004047423 */ /* 0x000fe2000000000d */
[----:B------:R-:W-:-:S03]  /*23d0*/  ISETP.NE.AND P2, PT, R10, 0x7ff00000, PT ;  /* 0x7ff000000a00780c */ /* 0x000fc60003f45270 */
[----:B------:R1:W2:Y:S02]  /*23e0*/  F2F.F64.F32 R10, R4 ;  /* 0x00000004000a7310 */ /* 0x0002a40000201800 */
[----:B-1----:R-:W-:-:S08]  /*23f0*/  IMAD.MOV.U32 R4, RZ, RZ, R0 ;  /* 0x000000ffff047224 */ /* 0x002fd000078e0000 */
        /* <DEDUP_REMOVED lines=8> */
.L_x_46:
[----:B------:R-:W-:Y:S05]  /*2480*/  BSYNC.RECONVERGENT B2 ;  /* 0x0000000000027941 */ /* 0x000fea0003800200 */
.L_x_45:
[----:B------:R-:W-:Y:S02]  /*2490*/  FSEL R2, R4, RZ, P0 ;  /* 0x000000ff04027208 */ /* 0x000fe40000000000 */
[----:B------:R-:W-:-:S06]  /*24a0*/  FSEL R3, R5, 1.875, P0 ;  /* 0x3ff0000005037808 */ /* 0x000fcc0000000000 */
[----:B--2---:R-:W-:-:S14]  /*24b0*/  DSETP.GT.AND P0, PT, R2, R10, PT ;  /* 0x0000000a0200722a */ /* 0x004fdc0003f04000 */
[----:B------:R-:W-:Y:S05]  /*24c0*/  @!P0 BREAK.RELIABLE B1 ;  /* 0x0000000000018942 */ /* 0x000fea0003800100 */
[----:B------:R-:W-:Y:S05]  /*24d0*/  @!P0 BRA `(.L_x_47) ;  /* 0x0000000000088947 */ /* 0x000fea0003800000 */
.L_x_43:
[----:B------:R-:W-:Y:S05]  /*24e0*/  BSYNC.RELIABLE B1 ;  /* 0x0000000000017941 */ /* 0x000fea0003800100 */
.L_x_42:
[----:B------:R0:W-:Y:S02]  /*24f0*/  STG.E.64 desc[UR12][R26.64+0x8], R14 ;  /* 0x0000080e1a007986 */ /* 0x0001e4000c101b0c */
.L_x_47:
[----:B------:R-:W-:Y:S05]  /*2500*/  BSYNC.RECONVERGENT B0 ;  /* 0x0000000000007941 */ /* 0x000fea0003800200 */
.L_x_41:
[----:B------:R-:W-:Y:S05]  /*2510*/  WARPSYNC.ALL ;  /* 0x0000000000007948 */ /* 0x000fea0003800000 */
[----:B------:R-:W-:Y:S05]  /*2520*/  BRA.U UP0, `(.L_x_48) ;  /* 0xffffffdd00987547 */ /* 0x000fea000b83ffff */
.L_x_1:
[----:B------:R-:W-:Y:S06]  /*2530*/  BAR.SYNC.DEFER_BLOCKING 0x0 ;  /* 0x0000000000007b1d */ /* 0x000fec0000010000 */
[----:B------:R-:W-:Y:S05]  /*2540*/  @!P1 BRA `(.L_x_49) ;  /* 0xffffffdc00649947 */ /* 0x000fea000383ffff */
[----:B------:R-:W-:Y:S05]  /*2550*/  EXIT ;  /* 0x000000000000794d */ /* 0x000fea0003800000 */
        .weak           $__internal_0_$__cuda_sm20_div_rn_f64_full
        .type           $__internal_0_$__cuda_sm20_div_rn_f64_full,@function
        .size           $__internal_0_$__cuda_sm20_div_rn_f64_full,($__internal_1_$__cuda_sm20_dsqrt_rn_f64_mediumpath_v1 - $__internal_0_$__cuda_sm20_div_rn_f64_full)
$__internal_0_$__cuda_sm20_div_rn_f64_full:
[C---:B------:R-:W-:Y:S01]  /*2560*/  FSETP.GEU.AND P0, PT, |R3|.reuse, 1.469367938527859385e-39, PT ;  /* 0x001000000300780b */ /* 0x040fe20003f0e200 */
[----:B------:R-:W-:Y:S01]  /*2570*/  IMAD.U32 R40, RZ, RZ, UR7 ;  /* 0x00000007ff287e24 */ /* 0x000fe2000f8e00ff */
[----:B------:R-:W-:Y:S01]  /*2580*/  LOP3.LUT R0, R3, 0x800fffff, RZ, 0xc0, !PT ;  /* 0x800fffff03007812 */ /* 0x000fe200078ec0ff */
[----:B------:R-:W-:Y:S01]  /*2590*/  IMAD.MOV.U32 R41, RZ, RZ, R3 ;  /* 0x000000ffff297224 */ /* 0x000fe200078e0003 */
[C---:B------:R-:W-:Y:S01]  /*25a0*/  FSETP.GEU.AND P3, PT, |R31|.reuse, 1.469367938527859385e-39, PT ;  /* 0x001000001f00780b */ /* 0x040fe20003f6e200 */
[----:B------:R-:W-:Y:S01]  /*25b0*/  IMAD.U32 R32, RZ, RZ, UR7 ;  /* 0x00000007ff207e24 */ /* 0x000fe2000f8e00ff */
[----:B------:R-:W-:Y:S01]  /*25c0*/  LOP3.LUT R33, R0, 0x3ff00000, RZ, 0xfc, !PT ;  /* 0x3ff0000000217812 */ /* 0x000fe200078efcff */
[----:B------:R-:W-:Y:S01]  /*25d0*/  IMAD.MOV.U32 R36, RZ, RZ, 0x1 ;  /* 0x00000001ff247424 */ /* 0x000fe200078e00ff */
[----:B------:R-:W-:Y:S01]  /*25e0*/  LOP3.LUT R5, R31, 0x7ff00000, RZ, 0xc0, !PT ;  /* 0x7ff000001f057812 */ /* 0x000fe200078ec0ff */
[----:B------:R-:W-:Y:S01]  /*25f0*/  IMAD.MOV.U32 R2, RZ, RZ, 0x1ca00000 ;  /* 0x1ca00000ff027424 */ /* 0x000fe200078e00ff */
[----:B------:R-:W-:Y:S01]  /*2600*/  LOP3.LUT R35, R3, 0x7ff00000, RZ, 0xc0, !PT ;  /* 0x7ff0000003237812 */ /* 0x000fe200078ec0ff */
[----:B------:R-:W-:Y:S01]  /*2610*/  IMAD.MOV.U32 R38, RZ, RZ, R30 ;  /* 0x000000ffff267224 */ /* 0x000fe200078e001e */
[----:B------:R-:W-:Y:S01]  /*2620*/  BSSY.RECONVERGENT B1, `(.L_x_50) ;  /* 0x000004d000017945 */ /* 0x000fe20003800200 */
[----:B------:R-:W-:Y:S01]  /*2630*/  @!P0 DMUL R32, R40, 8.98846567431157953865e+307 ;  /* 0x7fe0000028208828 */ /* 0x000fe20000000000 */
[----:B------:R-:W-:-:S03]  /*2640*/  ISETP.GE.U32.AND P2, PT, R5, R35, PT ;  /* 0x000000230500720c */ /* 0x000fc60003f46070 */
[----:B------:R-:W-:Y:S02]  /*2650*/  @!P3 LOP3.LUT R0, R41, 0x7ff00000, RZ, 0xc0, !PT ;  /* 0x7ff000002900b812 */ /* 0x000fe400078ec0ff */
[----:B------:R-:W0:Y:S01]  /*2660*/  MUFU.RCP64H R37, R33 ;  /* 0x0000002100257308 */ /* 0x000e220000001800 */
[----:B------:R-:W-:Y:S02]  /*2670*/  SEL R39, R2, 0x63400000, !P2 ;  /* 0x6340000002277807 */ /* 0x000fe40005000000 */
[----:B------:R-:W-:Y:S01]  /*2680*/  @!P3 ISETP.GE.U32.AND P4, PT, R5, R0, PT ;  /* 0x000000000500b20c */ /* 0x000fe20003f86070 */
[----:B------:R-:W-:Y:S01]  /*2690*/  IMAD.MOV.U32 R0, RZ, RZ, R5 ;  /* 0x000000ffff007224 */ /* 0x000fe200078e0005 */
[----:B------:R-:W-:Y:S02]  /*26a0*/  LOP3.LUT R39, R39, 0x800fffff, R31, 0xf8, !PT ;  /* 0x800fffff27277812 */ /* 0x000fe400078ef81f */
[----:B------:R-:W-:Y:S01]  /*26b0*/  @!P0 LOP3.LUT R35, R33, 0x7ff00000, RZ, 0xc0, !PT ;  /* 0x7ff0000021238812 */ /* 0x000fe200078ec0ff */
[----:B0-----:R-:W-:-:S08]  /*26c0*/  DFMA R44, R36, -R32, 1 ;  /* 0x3ff00000242c742b */ /* 0x001fd00000000820 */
[----:B------:R-:W-:-:S08]  /*26d0*/  DFMA R44, R44, R44, R44 ;  /* 0x0000002c2c2c722b */ /* 0x000fd0000000002c */
[----:B------:R-:W-:Y:S01]  /*26e0*/  DFMA R44, R36, R44, R36 ;  /* 0x0000002c242c722b */ /* 0x000fe20000000024 */
[----:B------:R-:W-:Y:S02]  /*26f0*/  @!P3 SEL R37, R2, 0x63400000, !P4 ;  /* 0x634000000225b807 */ /* 0x000fe40006000000 */
[----:B------:R-:W-:Y:S02]  /*2700*/  @!P3 MOV R36, RZ ;  /* 0x000000ff0024b202 */ /* 0x000fe40000000f00 */
[----:B------:R-:W-:-:S03]  /*2710*/  @!P3 LOP3.LUT R37, R37, 0x80000000, R31, 0xf8, !PT ;  /* 0x800000002525b812 */ /* 0x000fc600078ef81f */
[----:B------:R-:W-:Y:S01]  /*2720*/  DFMA R42, R44, -R32, 1 ;  /* 0x3ff000002c2a742b */ /* 0x000fe20000000820 */
[----:B------:R-:W-:-:S06]  /*2730*/  @!P3 LOP3.LUT R37, R37, 0x100000, RZ, 0xfc, !PT ;  /* 0x001000002525b812 */ /* 0x000fcc00078efcff */
[----:B------:R-:W-:Y:S02]  /*2740*/  @!P3 DFMA R38, R38, 2, -R36 ;  /* 0x400000002626b82b */ /* 0x000fe40000000824 */
[----:B------:R-:W-:Y:S01]  /*2750*/  DFMA R44, R44, R42, R44 ;  /* 0x0000002a2c2c722b */ /* 0x000fe2000000002c */
[----:B------:R-:W-:-:S07]  /*2760*/  VIADD R37, R35, 0xffffffff ;  /* 0xffffffff23257836 */ /* 0x000fce0000000000 */
[----:B------:R-:W-:Y:S01]  /*2770*/  @!P3 LOP3.LUT R0, R39, 0x7ff00000, RZ, 0xc0, !PT ;  /* 0x7ff000002700b812 */ /* 0x000fe200078ec0ff */
[----:B------:R-:W-:-:S04]  /*2780*/  DMUL R42, R44, R38 ;  /* 0x000000262c2a7228 */ /* 0x000fc80000000000 */
[----:B------:R-:W-:-:S04]  /*2790*/  VIADD R36, R0, 0xffffffff ;  /* 0xffffffff00247836 */ /* 0x000fc80000000000 */
[----:B------:R-:W-:Y:S01]  /*27a0*/  DFMA R46, R42, -R32, R38 ;  /* 0x800000202a2e722b */ /* 0x000fe20000000026 */
[----:B------:R-:W-:-:S04]  /*27b0*/  ISETP.GT.U32.AND P0, PT, R36, 0x7feffffe, PT ;  /* 0x7feffffe2400780c */ /* 0x000fc80003f04070 */
[----:B------:R-:W-:-:S03]  /*27c0*/  ISETP.GT.U32.OR P0, PT, R37, 0x7feffffe, P0 ;  /* 0x7feffffe2500780c */ /* 0x000fc60000704470 */
[----:B------:R-:W-:-:S10]  /*27d0*/  DFMA R46, R44, R46, R42 ;  /* 0x0000002e2c2e722b */ /* 0x000fd4000000002a */
[----:B------:R-:W-:Y:S05]  /*27e0*/  @P0 BRA `(.L_x_51) ;  /* 0x00000000006c0947 */ /* 0x000fea0003800000 */
[----:B------:R-:W-:-:S04]  /*27f0*/  LOP3.LUT R0, R41, 0x7ff00000, RZ, 0xc0, !PT ;  /* 0x7ff0000029007812 */ /* 0x000fc800078ec0ff */
[CC--:B------:R-:W-:Y:S02]  /*2800*/  VIADDMNMX R30, R5.reuse, -R0.reuse, 0xb9600000, !PT ;  /* 0xb9600000051e7446 */ /* 0x0c0fe40007800900 */
[----:B------:R-:W-:Y:S02]  /*2810*/  ISETP.GE.U32.AND P0, PT, R5, R0, PT ;  /* 0x000000000500720c */ /* 0x000fe40003f06070 */
[----:B------:R-:W-:Y:S01]  /*2820*/  VIMNMX R0, PT, PT, R30, 0x46a00000, PT ;  /* 0x46a000001e007848 */ /* 0x000fe20003fe0100 */
[----:B------:R-:W-:Y:S01]  /*2830*/  IMAD.MOV.U32 R30, RZ, RZ, RZ ;  /* 0x000000ffff1e7224 */ /* 0x000fe200078e00ff */
[----:B------:R-:W-:-:S05]  /*2840*/  SEL R5, R2, 0x63400000, !P0 ;  /* 0x6340000002057807 */ /* 0x000fca0004000000 */
[----:B------:R-:W-:-:S04]  /*2850*/  IMAD.IADD R0, R0, 0x1, -R5 ;  /* 0x0000000100007824 */ /* 0x000fc800078e0a05 */
[----:B------:R-:W-:-:S06]  /*2860*/  VIADD R31, R0, 0x7fe00000 ;  /* 0x7fe00000001f7836 */ /* 0x000fcc0000000000 */
[----:B------:R-:W-:-:S10]  /*2870*/  DMUL R36, R46, R30 ;  /* 0x0000001e2e247228 */ /* 0x000fd40000000000 */
[----:B------:R-:W-:-:S13]  /*2880*/  FSETP.GTU.AND P0, PT, |R37|, 1.469367938527859385e-39, PT ;  /* 0x001000002500780b */ /* 0x000fda0003f0c200 */
[----:B------:R-:W-:Y:S05]  /*2890*/  @P0 BRA `(.L_x_52) ;  /* 0x0000000000940947 */ /* 0x000fea0003800000 */
[----:B------:R-:W-:-:S06]  /*28a0*/  DFMA R32, R46, -R32, R38 ;  /* 0x800000202e20722b */ /* 0x000fcc0000000026 */
[----:B------:R-:W-:-:S04]  /*28b0*/  IMAD.MOV.U32 R32, RZ, RZ, RZ ;  /* 0x000000ffff207224 */ /* 0x000fc800078e00ff */
[C---:B------:R-:W-:Y:S02]  /*28c0*/  FSETP.NEU.AND P0, PT, R33.reuse, RZ, PT ;  /* 0x000000ff2100720b */ /* 0x040fe40003f0d000 */
[----:B------:R-:W-:-:S04]  /*28d0*/  LOP3.LUT R5, R33, 0x80000000, R41, 0x48, !PT ;  /* 0x8000000021057812 */ /* 0x000fc800078e4829 */
[----:B------:R-:W-:-:S07]  /*28e0*/  LOP3.LUT R33, R5, R31, RZ, 0xfc, !PT ;  /* 0x0000001f05217212 */ /* 0x000fce00078efcff */
[----:B------:R-:W-:Y:S05]  /*28f0*/  @!P0 BRA `(.L_x_52) ;  /* 0x00000000007c8947 */ /* 0x000fea0003800000 */
[----:B------:R-:W-:Y:S01]  /*2900*/  IMAD.MOV R31, RZ, RZ, -R0 ;  /* 0x000000ffff1f7224 */ /* 0x000fe200078e0a00 */
[----:B------:R-:W-:Y:S01]  /*2910*/  DMUL.RP R32, R46, R32 ;  /* 0x000000202e207228 */ /* 0x000fe20000008000 */
[----:B------:R-:W-:-:S06]  /*2920*/  IMAD.MOV.U32 R30, RZ, RZ, RZ ;  /* 0x000000ffff1e7224 */ /* 0x000fcc00078e00ff */
[----:B------:R-:W-:-:S03]  /*2930*/  DFMA R30, R36, -R30, R46 ;  /* 0x8000001e241e722b */ /* 0x000fc6000000002e */
[----:B------:R-:W-:-:S03]  /*2940*/  LOP3.LUT R5, R33, R5, RZ, 0x3c, !PT ;  /* 0x0000000521057212 */ /* 0x000fc600078e3cff */
[----:B------:R-:W-:-:S04]  /*2950*/  IADD3 R30, PT, PT, -R0, -0x43300000, RZ ;  /* 0xbcd00000001e7810 */ /* 0x000fc80007ffe1ff */
[----:B------:R-:W-:-:S04]  /*2960*/  FSETP.NEU.AND P0, PT, |R31|, R30, PT ;  /* 0x0000001e1f00720b */ /* 0x000fc80003f0d200 */
[----:B------:R-:W-:Y:S02]  /*2970*/  FSEL R36, R32, R36, !P0 ;  /* 0x0000002420247208 */ /* 0x000fe40004000000 */
[----:B------:R-:W-:Y:S01]  /*2980*/  FSEL R37, R5, R37, !P0 ;  /* 0x0000002505257208 */ /* 0x000fe20004000000 */
[----:B------:R-:W-:Y:S06]  /*2990*/  BRA `(.L_x_52) ;  /* 0x0000000000547947 */ /* 0x000fec0003800000 */
.L_x_51:
[----:B------:R-:W-:-:S14]  /*29a0*/  DSETP.NAN.AND P0, PT, R30, R30, PT ;  /* 0x0000001e1e00722a */ /* 0x000fdc0003f08000 */
[----:B------:R-:W-:Y:S05]  /*29b0*/  @P0 BRA `(.L_x_53) ;  /* 0x0000000000440947 */ /* 0x000fea0003800000 */
[----:B------:R-:W-:-:S14]  /*29c0*/  DSETP.NAN.AND P0, PT, R40, R40, PT ;  /* 0x000000282800722a */ /* 0x000fdc0003f08000 */
[----:B------:R-:W-:Y:S05]  /*29d0*/  @P0 BRA `(.L_x_54) ;  /* 0x0000000000300947 */ /* 0x000fea0003800000 */
[----:B------:R-:W-:Y:S01]  /*29e0*/  ISETP.NE.AND P0, PT, R0, R35, PT ;  /* 0x000000230000720c */ /* 0x000fe20003f05270 */
[----:B------:R-:W-:Y:S02]  /*29f0*/  IMAD.MOV.U32 R36, RZ, RZ, 0x0 ;  /* 0x00000000ff247424 */ /* 0x000fe400078e00ff */
[----:B------:R-:W-:-:S10]  /*2a00*/  IMAD.MOV.U32 R37, RZ, RZ, -0x80000 ;  /* 0xfff80000ff257424 */ /* 0x000fd400078e00ff */
[----:B------:R-:W-:Y:S05]  /*2a10*/  @!P0 BRA `(.L_x_52) ;  /* 0x0000000000348947 */ /* 0x000fea0003800000 */
[----:B------:R-:W-:Y:S02]  /*2a20*/  ISETP.NE.AND P0, PT, R0, 0x7ff00000, PT ;  /* 0x7ff000000000780c */ /* 0x000fe40003f05270 */
[----:B------:R-:W-:Y:S02]  /*2a30*/  LOP3.LUT R37, R31, 0x80000000, R41, 0x48, !PT ;  /* 0x800000001f257812 */ /* 0x000fe400078e4829 */
[----:B------:R-:W-:-:S13]  /*2a40*/  ISETP.EQ.OR P0, PT, R35, RZ, !P0 ;  /* 0x000000ff2300720c */ /* 0x000fda0004702670 */
[----:B------:R-:W-:Y:S01]  /*2a50*/  @P0 LOP3.LUT R0, R37, 0x7ff00000, RZ, 0xfc, !PT ;  /* 0x7ff0000025000812 */ /* 0x000fe200078efcff */
[----:B------:R-:W-:Y:S02]  /*2a60*/  @!P0 IMAD.MOV.U32 R36, RZ, RZ, RZ ;  /* 0x000000ffff248224 */ /* 0x000fe400078e00ff */
[----:B------:R-:W-:Y:S02]  /*2a70*/  @P0 IMAD.MOV.U32 R36, RZ, RZ, RZ ;  /* 0x000000ffff240224 */ /* 0x000fe400078e00ff */
[----:B------:R-:W-:Y:S01]  /*2a80*/  @P0 IMAD.MOV.U32 R37, RZ, RZ, R0 ;  /* 0x000000ffff250224 */ /* 0x000fe200078e0000 */
[----:B------:R-:W-:Y:S06]  /*2a90*/  BRA `(.L_x_52) ;  /* 0x0000000000147947 */ /* 0x000fec0003800000 */
.L_x_54:
[----:B------:R-:W-:Y:S01]  /*2aa0*/  LOP3.LUT R37, R41, 0x80000, RZ, 0xfc, !PT ;  /* 0x0008000029257812 */ /* 0x000fe200078efcff */
[----:B------:R-:W-:Y:S01]  /*2ab0*/  IMAD.MOV.U32 R36, RZ, RZ, R40 ;  /* 0x000000ffff247224 */ /* 0x000fe200078e0028 */
[----:B------:R-:W-:Y:S06]  /*2ac0*/  BRA `(.L_x_52) ;  /* 0x0000000000087947 */ /* 0x000fec0003800000 */
.L_x_53:
[----:B------:R-:W-:Y:S02]  /*2ad0*/  LOP3.LUT R37, R31, 0x80000, RZ, 0xfc, !PT ;  /* 0x000800001f257812 */ /* 0x000fe400078efcff */
[----:B------:R-:W-:-:S07]  /*2ae0*/  MOV R36, R30 ;  /* 0x0000001e00247202 */ /* 0x000fce0000000f00 */
.L_x_52:
[----:B------:R-:W-:Y:S05]  /*2af0*/  BSYNC.RECONVERGENT B1 ;  /* 0x0000000000017941 */ /* 0x000fea0003800200 */
.L_x_50:
[----:B------:R-:W-:-:S04]  /*2b00*/  IMAD.MOV.U32 R35, RZ, RZ, 0x0 ;  /* 0x00000000ff237424 */ /* 0x000fc800078e00ff */
[----:B------:R-:W-:Y:S05]  /*2b10*/  RET.REL.NODEC R34 `(_Z8SimulatePddP17curandStateXORWOW) ;  /* 0xffffffd422387950 */ /* 0x000fea0003c3ffff */
        .weak           $__internal_1_$__cuda_sm20_dsqrt_rn_f64_mediumpath_v1
        .type           $__internal_1_$__cuda_sm20_dsqrt_rn_f64_mediumpath_v1,@function
        .size           $__internal_1_$__cuda_sm20_dsqrt_rn_f64_mediumpath_v1,($_Z8SimulatePddP17curandStateXORWOW$__internal_accurate_pow - $__internal_1_$__cuda_sm20_dsqrt_rn_f64_mediumpath_v1)
$__internal_1_$__cuda_sm20_dsqrt_rn_f64_mediumpath_v1:
[----:B------:R-:W-:Y:S01]  /*2b20*/  UISETP.GE.U32.AND UP0, UPT, UR4, -0x3400000, UPT ;  /* 0xfcc000000400788c */ /* 0x000fe2000bf06070 */
[----:B------:R-:W-:-:S08]  /*2b30*/  IMAD.MOV.U32 R5, RZ, RZ, R9 ;  /* 0x000000ffff057224 */ /* 0x000fd000078e0009 */
[----:B------:R-:W-:Y:S05]  /*2b40*/  BRA.U !UP0, `(.L_x_55) ;  /* 0x0000000108247547 */ /* 0x000fea000b800000 */
[----:B------:R-:W-:Y:S01]  /*2b50*/  DFMA.RM R2, R6, R4, R2 ;  /* 0x000000040602722b */ /* 0x000fe20000004002 */
[----:B------:R-:W0:Y:S09]  /*2b60*/  LDCU.64 UR4, c[0x3][0x50] ;  /* 0x00c00a00ff0477ac */ /* 0x000e320008000a00 */
[----:B------:R-:W-:-:S05]  /*2b70*/  IADD3 R4, P0, PT, R2, 0x1, RZ ;  /* 0x0000000102047810 */ /* 0x000fca0007f1e0ff */
[----:B------:R-:W-:-:S06]  /*2b80*/  IMAD.X R5, RZ, RZ, R3, P0 ;  /* 0x000000ffff057224 */ /* 0x000fcc00000e0603 */
[----:B0-----:R-:W-:-:S08]  /*2b90*/  DFMA.RP R6, -R2, R4, UR4 ;  /* 0x0000000402067e2b */ /* 0x001fd00008008104 */
[----:B------:R-:W-:-:S06]  /*2ba0*/  DSETP.GT.AND P0, PT, R6, RZ, PT ;  /* 0x000000ff0600722a */ /* 0x000fcc0003f04000 */
[----:B------:R-:W-:Y:S02]  /*2bb0*/  FSEL R2, R4, R2, P0 ;  /* 0x0000000204027208 */ /* 0x000fe40000000000 */
[----:B------:R-:W-:Y:S01]  /*2bc0*/  FSEL R3, R5, R3, P0 ;  /* 0x0000000305037208 */ /* 0x000fe20000000000 */
[----:B------:R-:W-:Y:S06]  /*2bd0*/  BRA `(.L_x_56) ;  /* 0x00000000006c7947 */ /* 0x000fec0003800000 */
.L_x_55:
[----:B------:R-:W0:Y:S02]  /*2be0*/  LDC.64 R4, c[0x3][0x50] ;  /* 0x00c01400ff047b82 */ /* 0x000e240000000a00 */
[----:B0-----:R-:W-:-:S14]  /*2bf0*/  DSETP.NE.AND P0, PT, R4, RZ, PT ;  /* 0x000000ff0400722a */ /* 0x001fdc0003f05000 */
[----:B------:R-:W-:Y:S05]  /*2c00*/  @!P0 BRA `(.L_x_57) ;  /* 0x00000000005c8947 */ /* 0x000fea0003800000 */
[----:B------:R-:W0:Y:S02]  /*2c10*/  LDC R6, c[0x3][0x54] ;  /* 0x00c01500ff067b82 */ /* 0x000e240000000800 */
[----:B0-----:R-:W-:-:S13]  /*2c20*/  ISETP.GE.AND P0, PT, R6, RZ, PT ;  /* 0x000000ff0600720c */ /* 0x001fda0003f06270 */
[----:B------:R-:W-:Y:S02]  /*2c30*/  @!P0 IMAD.MOV.U32 R2, RZ, RZ, 0x0 ;  /* 0x00000000ff028424 */ /* 0x000fe400078e00ff */
[----:B------:R-:W-:Y:S01]  /*2c40*/  @!P0 IMAD.MOV.U32 R3, RZ, RZ, -0x80000 ;  /* 0xfff80000ff038424 */ /* 0x000fe200078e00ff */
[----:B------:R-:W-:Y:S06]  /*2c50*/  @!P0 BRA `(.L_x_56) ;  /* 0x00000000004c8947 */ /* 0x000fec0003800000 */
[----:B------:R-:W-:-:S13]  /*2c60*/  ISETP.GT.AND P0, PT, R6, 0x7fefffff, PT ;  /* 0x7fefffff0600780c */ /* 0x000fda0003f04270 */
[----:B------:R-:W-:Y:S05]  /*2c70*/  @P0 BRA `(.L_x_57) ;  /* 0x0000000000400947 */ /* 0x000fea0003800000 */
[----:B------:R-:W-:Y:S01]  /*2c80*/  DMUL R2, R4, 8.11296384146066816958e+31 ;  /* 0x4690000004027828 */ /* 0x000fe20000000000 */
[----:B------:R-:W-:Y:S02]  /*2c90*/  IMAD.MOV.U32 R8, RZ, RZ, 0x0 ;  /* 0x00000000ff087424 */ /* 0x000fe400078e00ff */
[----:B------:R-:W-:Y:S02]  /*2ca0*/  IMAD.MOV.U32 R4, RZ, RZ, RZ ;  /* 0x000000ffff047224 */ /* 0x000fe400078e00ff */
[----:B------:R-:W-:Y:S01]  /*2cb0*/  IMAD.MOV.U32 R9, RZ, RZ, 0x3fd80000 ;  /* 0x3fd80000ff097424 */ /* 0x000fe200078e00ff */
[----:B------:R-:W0:Y:S03]  /*2cc0*/  MUFU.RSQ64H R5, R3 ;  /* 0x0000000300057308 */ /* 0x000e260000001c00 */
[----:B0-----:R-:W-:-:S08]  /*2cd0*/  DMUL R6, R4, R4 ;  /* 0x0000000404067228 */ /* 0x001fd00000000000 */
[----:B------:R-:W-:-:S08]  /*2ce0*/  DFMA R6, R2, -R6, 1 ;  /* 0x3ff000000206742b */ /* 0x000fd00000000806 */
[----:B------:R-:W-:Y:S02]  /*2cf0*/  DFMA R8, R6, R8, 0.5 ;  /* 0x3fe000000608742b */ /* 0x000fe40000000008 */
[----:B------:R-:W-:-:S08]  /*2d00*/  DMUL R6, R4, R6 ;  /* 0x0000000604067228 */ /* 0x000fd00000000000 */
[----:B------:R-:W-:-:S08]  /*2d10*/  DFMA R6, R8, R6, R4 ;  /* 0x000000060806722b */ /* 0x000fd00000000004 */
[----:B------:R-:W-:Y:S02]  /*2d20*/  DMUL R4, R2, R6 ;  /* 0x0000000602047228 */ /* 0x000fe40000000000 */
[----:B------:R-:W-:-:S06]  /*2d30*/  VIADD R7, R7, 0xfff00000 ;  /* 0xfff0000007077836 */ /* 0x000fcc0000000000 */
[----:B------:R-:W-:-:S08]  /*2d40*/  DFMA R8, R4, -R4, R2 ;  /* 0x800000040408722b */ /* 0x000fd00000000002 */
[----:B------:R-:W-:-:S10]  /*2d50*/  DFMA R2, R6, R8, R4 ;  /* 0x000000080602722b */ /* 0x000fd40000000004 */
[----:B------:R-:W-:Y:S01]  /*2d60*/  VIADD R3, R3, 0xfcb00000 ;  /* 0xfcb0000003037836 */ /* 0x000fe20000000000 */
[----:B------:R-:W-:Y:S06]  /*2d70*/  BRA `(.L_x_56) ;  /* 0x0000000000047947 */ /* 0x000fec0003800000 */
.L_x_57:
[----:B------:R-:W-:-:S11]  /*2d80*/  DADD R2, R4, R4 ;  /* 0x0000000004027229 */ /* 0x000fd60000000004 */
.L_x_56:
[----:B------:R-:W-:Y:S02]  /*2d90*/  IMAD.MOV.U32 R24, RZ, RZ, R2 ;  /* 0x000000ffff187224 */ /* 0x000fe400078e0002 */
[----:B------:R-:W-:Y:S02]  /*2da0*/  IMAD.MOV.U32 R25, RZ, RZ, R3 ;  /* 0x000000ffff197224 */ /* 0x000fe400078e0003 */
[----:B------:R-:W-:Y:S02]  /*2db0*/  IMAD.MOV.U32 R2, RZ, RZ, R0 ;  /* 0x000000ffff027224 */ /* 0x000fe400078e0000 */
[----:B------:R-:W-:-:S04]  /*2dc0*/  IMAD.MOV.U32 R3, RZ, RZ, 0x0 ;  /* 0x00000000ff037424 */ /* 0x000fc800078e00ff */
[----:B------:R-:W-:Y:S05]  /*2dd0*/  RET.REL.NODEC R2 `(_Z8SimulatePddP17curandStateXORWOW) ;  /* 0xffffffd002887950 */ /* 0x000fea0003c3ffff */
        .type           $_Z8SimulatePddP17curandStateXORWOW$__internal_accurate_pow,@function
        .size           $_Z8SimulatePddP17curandStateXORWOW$__internal_accurate_pow,(.L_x_72 - $_Z8SimulatePddP17curandStateXORWOW$__internal_accurate_pow)
$_Z8SimulatePddP17curandStateXORWOW$__internal_accurate_pow:
[----:B------:R-:W-:Y:S01]  /*2de0*/  ISETP.GT.U32.AND P0, PT, R53, 0xfffff, PT ;  /* 0x000fffff3500780c */ /* 0x000fe20003f04070 */
[----:B------:R-:W-:Y:S01]  /*2df0*/  IMAD.MOV.U32 R32, RZ, RZ, R53 ;  /* 0x000000ffff207224 */ /* 0x000fe200078e0035 */
[----:B------:R-:W-:Y:S01]  /*2e00*/  UMOV UR16, 0x7d2cafe2 ;  /* 0x7d2cafe200107882 */ /* 0x000fe20000000000 */
[----:B------:R-:W-:Y:S01]  /*2e10*/  IMAD.MOV.U32 R34, RZ, RZ, 0x41ad3b5a ;  /* 0x41ad3b5aff227424 */ /* 0x000fe200078e00ff */
[----:B------:R-:W-:Y:S01]  /*2e20*/  UMOV UR17, 0x3eb0f5ff ;  /* 0x3eb0f5ff00117882 */ /* 0x000fe20000000000 */
[----:B------:R-:W-:Y:S01]  /*2e30*/  IMAD.MOV.U32 R35, RZ, RZ, 0x3ed0f5d2 ;  /* 0x3ed0f5d2ff237424 */ /* 0x000fe200078e00ff */
[----:B------:R-:W-:Y:S01]  /*2e40*/  UMOV UR18, 0x3b39803f ;  /* 0x3b39803f00127882 */ /* 0x000fe20000000000 */
[----:B------:R-:W-:-:S06]  /*2e50*/  UMOV UR19, 0x3c7abc9e ;  /* 0x3c7abc9e00137882 */ /* 0x000fcc0000000000 */
[----:B------:R-:W-:Y:S01]  /*2e60*/  @!P0 DMUL R30, R52, 1.80143985094819840000e+16 ;  /* 0x43500000341e8828 */ /* 0x000fe20000000000 */
[----:B------:R-:W-:-:S09]  /*2e70*/  SHF.R.U32.HI R53, RZ, 0x14, R53 ;  /* 0x00000014ff357819 */ /* 0x000fd20000011635 */
[----:B------:R-:W-:Y:S01]  /*2e80*/  @!P0 MOV R32, R31 ;  /* 0x0000001f00208202 */ /* 0x000fe20000000f00 */
[----:B------:R-:W-:Y:S01]  /*2e90*/  @!P0 IMAD.MOV.U32 R52, RZ, RZ, R30 ;  /* 0x000000ffff348224 */ /* 0x000fe200078e001e */
[----:B------:R-:W-:Y:S01]  /*2ea0*/  @!P0 LEA.HI R53, R31, 0xffffffca, RZ, 0xc ;  /* 0xffffffca1f358811 */ /* 0x000fe200078f60ff */
[----:B------:R-:W-:Y:S01]  /*2eb0*/  IMAD.MOV.U32 R31, RZ, RZ, 0x43300000 ;  /* 0x43300000ff1f7424 */ /* 0x000fe200078e00ff */
[----:B------:R-:W-:Y:S01]  /*2ec0*/  LOP3.LUT R32, R32, 0x800fffff, RZ, 0xc0, !PT ;  /* 0x800fffff20207812 */ /* 0x000fe200078ec0ff */
[----:B------:R-:W-:-:S03]  /*2ed0*/  IMAD.MOV.U32 R40, RZ, RZ, R52 ;  /* 0x000000ffff287224 */ /* 0x000fc600078e0034 */
[----:B------:R-:W-:Y:S01]  /*2ee0*/  LOP3.LUT R33, R32, 0x3ff00000, RZ, 0xfc, !PT ;  /* 0x3ff0000020217812 */ /* 0x000fe200078efcff */
[----:B------:R-:W-:-:S03]  /*2ef0*/  IMAD.MOV.U32 R32, RZ, RZ, RZ ;  /* 0x000000ffff207224 */ /* 0x000fc600078e00ff */
[----:B------:R-:W-:Y:S01]  /*2f00*/  ISETP.GE.U32.AND P2, PT, R33, 0x3ff6a09f, PT ;  /* 0x3ff6a09f2100780c */ /* 0x000fe20003f46070 */
[----:B------:R-:W-:-:S12]  /*2f10*/  IMAD.MOV.U32 R41, RZ, RZ, R33 ;  /* 0x000000ffff297224 */ /* 0x000fd800078e0021 */
[----:B------:R-:W-:-:S04]  /*2f20*/  @P2 VIADD R30, R41, 0xfff00000 ;  /* 0xfff00000291e2836 */ /* 0x000fc80000000000 */
[----:B------:R-:W-:Y:S02]  /*2f30*/  @P2 IMAD.MOV.U32 R41, RZ, RZ, R30 ;  /* 0x000000ffff292224 */ /* 0x000fe400078e001e */
[C---:B------:R-:W-:Y:S02]  /*2f40*/  VIADD R30, R53.reuse, 0xfffffc01 ;  /* 0xfffffc01351e7836 */ /* 0x040fe40000000000 */
[----:B------:R-:W-:Y:S02]  /*2f50*/  @P2 VIADD R30, R53, 0xfffffc02 ;  /* 0xfffffc02351e2836 */ /* 0x000fe40000000000 */
[C---:B------:R-:W-:Y:S02]  /*2f60*/  DADD R36, R40.reuse, 1 ;  /* 0x3ff0000028247429 */ /* 0x040fe40000000000 */
[----:B------:R-:W-:Y:S01]  /*2f70*/  DADD R40, R40, -1 ;  /* 0xbff0000028287429 */ /* 0x000fe20000000000 */
[----:B------:R-:W-:-:S03]  /*2f80*/  LOP3.LUT R30, R30, 0x80000000, RZ, 0x3c, !PT ;  /* 0x800000001e1e7812 */ /* 0x000fc600078e3cff */
[----:B------:R-:W0:Y:S02]  /*2f90*/  MUFU.RCP64H R33, R37 ;  /* 0x0000002500217308 */ /* 0x000e240000001800 */
[----:B0-----:R-:W-:-:S08]  /*2fa0*/  DFMA R38, -R36, R32, 1 ;  /* 0x3ff000002426742b */ /* 0x001fd00000000120 */
[----:B------:R-:W-:-:S08]  /*2fb0*/  DFMA R38, R38, R38, R38 ;  /* 0x000000262626722b */ /* 0x000fd00000000026 */
[----:B------:R-:W-:-:S08]  /*2fc0*/  DFMA R38, R32, R38, R32 ;  /* 0x000000262026722b */ /* 0x000fd00000000020 */
[----:B------:R-:W-:-:S08]  /*2fd0*/  DMUL R32, R40, R38 ;  /* 0x0000002628207228 */ /* 0x000fd00000000000 */
[----:B------:R-:W-:-:S08]  /*2fe0*/  DFMA R32, R40, R38, R32 ;  /* 0x000000262820722b */ /* 0x000fd00000000020 */
[----:B------:R-:W-:-:S08]  /*2ff0*/  DMUL R42, R32, R32 ;  /* 0x00000020202a7228 */ /* 0x000fd00000000000 */
[----:B------:R-:W-:Y:S01]  /*3000*/  DFMA R34, R42, UR16, R34 ;  /* 0x000000102a227c2b */ /* 0x000fe20008000022 */
[----:B------:R-:W-:Y:S01]  /*3010*/  UMOV UR16, 0x75488a3f ;  /* 0x75488a3f00107882 */ /* 0x000fe20000000000 */
[----:B------:R-:W-:-:S06]  /*3020*/  UMOV UR17, 0x3ef3b20a ;  /* 0x3ef3b20a00117882 */ /* 0x000fcc0000000000 */
[----:B------:R-:W-:Y:S01]  /*3030*/  DFMA R36, R42, R34, UR16 ;  /* 0x000000102a247e2b */ /* 0x000fe20008000022 */
[----:B------:R-:W-:Y:S01]  /*3040*/  UMOV UR16, 0xe4faecd5 ;  /* 0xe4faecd500107882 */ /* 0x000fe20000000000 */
[----:B------:R-:W-:Y:S01]  /*3050*/  UMOV UR17, 0x3f1745cd ;  /* 0x3f1745cd00117882 */ /* 0x000fe20000000000 */
[----:B------:R-:W-:-:S05]  /*3060*/  DADD R34, R40, -R32 ;  /* 0x0000000028227229 */ /* 0x000fca0000000820 */
[----:B------:R-:W-:Y:S01]  /*3070*/  DFMA R36, R42, R36, UR16 ;  /* 0x000000102a247e2b */ /* 0x000fe20008000024 */
[----:B------:R-:W-:Y:S01]  /*3080*/  UMOV UR16, 0x258a578b ;  /* 0x258a578b00107882 */ /* 0x000fe20000000000 */
[----:B------:R-:W-:Y:S01]  /*3090*/  UMOV UR17, 0x3f3c71c7 ;  /* 0x3f3c71c700117882 */ /* 0x000fe20000000000 */
[----:B------:R-:W-:-:S05]  /*30a0*/  DADD R34, R34, R34 ;  /* 0x0000000022227229 */ /* 0x000fca0000000022 */
[----:B------:R-:W-:Y:S01]  /*30b0*/  DFMA R36, R42, R36, UR16 ;  /* 0x000000102a247e2b */ /* 0x000fe20008000024 */
[----:B------:R-:W-:Y:S01]  /*30c0*/  UMOV UR16, 0x9242b910 ;  /* 0x9242b91000107882 */ /* 0x000fe20000000000 */
[----:B------:R-:W-:Y:S01]  /*30d0*/  UMOV UR17, 0x3f624924 ;  /* 0x3f62492400117882 */ /* 0x000fe20000000000 */
[-C--:B------:R-:W-:Y:S02]  /*30e0*/  DFMA R34, R40, -R32.reuse, R34 ;  /* 0x800000202822722b */ /* 0x080fe40000000022 */
[----:B------:R-:W-:-:S03]  /*30f0*/  DMUL R40, R32, R32 ;  /* 0x0000002020287228 */ /* 0x000fc60000000000 */
[----:B------:R-:W-:Y:S01]  /*3100*/  DFMA R36, R42, R36, UR16 ;  /* 0x000000102a247e2b */ /* 0x000fe20008000024 */
[----:B------:R-:W-:Y:S01]  /*3110*/  UMOV UR16, 0x99999dfb ;  /* 0x99999dfb00107882 */ /* 0x000fe20000000000 */
[----:B------:R-:W-:Y:S01]  /*3120*/  UMOV UR17, 0x3f899999 ;  /* 0x3f89999900117882 */ /* 0x000fe20000000000 */
[----:B------:R-:W-:-:S05]  /*3130*/  DMUL R34, R38, R34 ;  /* 0x0000002226227228 */ /* 0x000fca0000000000 */
[----:B------:R-:W-:Y:S01]  /*3140*/  DFMA R36, R42, R36, UR16 ;  /* 0x000000102a247e2b */ /* 0x000fe20008000024 */
[----:B------:R-:W-:Y:S01]  /*3150*/  UMOV UR16, 0x55555555 ;  /* 0x5555555500107882 */ /* 0x000fe20000000000 */
[----:B------:R-:W-:-:S03]  /*3160*/  UMOV UR17, 0x3fb55555 ;  /* 0x3fb5555500117882 */ /* 0x000fc60000000000 */
[----:B------:R-:W-:Y:S02]  /*3170*/  VIADD R45, R35, 0x100000 ;  /* 0x00100000232d7836 */ /* 0x000fe40000000000 */
[----:B------:R-:W-:Y:S01]  /*3180*/  IMAD.MOV.U32 R44, RZ, RZ, R34 ;  /* 0x000000ffff2c7224 */ /* 0x000fe200078e0022 */
[----:B------:R-:W-:-:S08]  /*3190*/  DFMA R46, R42, R36, UR16 ;  /* 0x000000102a2e7e2b */ /* 0x000fd00008000024 */
[----:B------:R-:W-:Y:S01]  /*31a0*/  DADD R38, -R46, UR16 ;  /* 0x000000102e267e29 */ /* 0x000fe20008000100 */
[----:B------:R-:W-:Y:S01]  /*31b0*/  UMOV UR16, 0xb9e7b0 ;  /* 0x00b9e7b000107882 */ /* 0x000fe20000000000 */
[----:B------:R-:W-:-:S06]  /*31c0*/  UMOV UR17, 0x3c46a4cb ;  /* 0x3c46a4cb00117882 */ /* 0x000fcc0000000000 */
[----:B------:R-:W-:Y:S02]  /*31d0*/  DFMA R38, R42, R36, R38 ;  /* 0x000000242a26722b */ /* 0x000fe40000000026 */
[C---:B------:R-:W-:Y:S02]  /*31e0*/  DFMA R42, R32.reuse, R32, -R40 ;  /* 0x00000020202a722b */ /* 0x040fe40000000828 */
[----:B------:R-:W-:-:S04]  /*31f0*/  DMUL R36, R32, R40 ;  /* 0x0000002820247228 */ /* 0x000fc80000000000 */
[----:B------:R-:W-:Y:S01]  /*3200*/  DADD R38, R38, -UR16 ;  /* 0x8000001026267e29 */ /* 0x000fe20008000000 */
[----:B------:R-:W-:Y:S01]  /*3210*/  UMOV UR16, 0x80000000 ;  /* 0x8000000000107882 */ /* 0x000fe20000000000 */
[C---:B------:R-:W-:Y:S01]  /*3220*/  DFMA R44, R32.reuse, R44, R42 ;  /* 0x0000002c202c722b */ /* 0x040fe2000000002a */
[----:B------:R-:W-:Y:S01]  /*3230*/  UMOV UR17, 0x43300000 ;  /* 0x4330000000117882 */ /* 0x000fe20000000000 */
[----:B------:R-:W-:-:S08]  /*3240*/  DFMA R42, R32, R40, -R36 ;  /* 0x00000028202a722b */ /* 0x000fd00000000824 */
[----:B------:R-:W-:Y:S02]  /*3250*/  DFMA R42, R34, R40, R42 ;  /* 0x00000028222a722b */ /* 0x000fe4000000002a */
[----:B------:R-:W-:-:S06]  /*3260*/  DADD R40, R46, R38 ;  /* 0x000000002e287229 */ /* 0x000fcc0000000026 */
[----:B------:R-:W-:Y:S02]  /*3270*/  DFMA R42, R32, R44, R42 ;  /* 0x0000002c202a722b */ /* 0x000fe4000000002a */
[----:B------:R-:W-:Y:S02]  /*3280*/  DMUL R44, R40, R36 ;  /* 0x00000024282c7228 */ /* 0x000fe40000000000 */
[----:B------:R-:W-:-:S06]  /*3290*/  DADD R46, R46, -R40 ;  /* 0x000000002e2e7229 */ /* 0x000fcc0000000828 */
[----:B------:R-:W-:Y:S02]  /*32a0*/  DFMA R48, R40, R36, -R44 ;  /* 0x000000242830722b */ /* 0x000fe4000000082c */
[----:B------:R-:W-:-:S06]  /*32b0*/  DADD R46, R38, R46 ;  /* 0x00000000262e7229 */ /* 0x000fcc000000002e */
[----:B------:R-:W-:-:S08]  /*32c0*/  DFMA R42, R40, R42, R48 ;  /* 0x0000002a282a722b */ /* 0x000fd00000000030 */
[----:B------:R-:W-:-:S08]  /*32d0*/  DFMA R42, R46, R36, R42 ;  /* 0x000000242e2a722b */ /* 0x000fd0000000002a */
[----:B------:R-:W-:-:S08]  /*32e0*/  DADD R38, R44, R42 ;  /* 0x000000002c267229 */ /* 0x000fd0000000002a */
[--C-:B------:R-:W-:Y:S02]  /*32f0*/  DADD R36, R32, R38.reuse ;  /* 0x0000000020247229 */ /* 0x100fe40000000026 */
[----:B------:R-:W-:-:S06]  /*3300*/  DADD R44, R44, -R38 ;  /* 0x000000002c2c7229 */ /* 0x000fcc0000000826 */
[----:B------:R-:W-:Y:S02]  /*3310*/  DADD R32, R32, -R36 ;  /* 0x0000000020207229 */ /* 0x000fe40000000824 */
[----:B------:R-:W-:-:S06]  /*3320*/  DADD R44, R42, R44 ;  /* 0x000000002a2c7229 */ /* 0x000fcc000000002c */
[----:B------:R-:W-:-:S08]  /*3330*/  DADD R32, R38, R32 ;  /* 0x0000000026207229 */ /* 0x000fd00000000020 */
[----:B------:R-:W-:-:S08]  /*3340*/  DADD R32, R44, R32 ;  /* 0x000000002c207229 */ /* 0x000fd00000000020 */
[----:B------:R-:W-:Y:S02]  /*3350*/  DADD R34, R34, R32 ;  /* 0x0000000022227229 */ /* 0x000fe40000000020 */
[----:B------:R-:W-:Y:S01]  /*3360*/  DADD R32, R30, -UR16 ;  /* 0x800000101e207e29 */ /* 0x000fe20008000000 */
[----:B------:R-:W-:Y:S01]  /*3370*/  UMOV UR16, 0xfefa39ef ;  /* 0xfefa39ef00107882 */ /* 0x000fe20000000000 */
[----:B------:R-:W-:-:S04]  /*3380*/  UMOV UR17, 0x3fe62e42 ;  /* 0x3fe62e4200117882 */ /* 0x000fc80000000000 */
[----:B------:R-:W-:-:S08]  /*3390*/  DADD R38, R36, R34 ;  /* 0x0000000024267229 */ /* 0x000fd00000000022 */
[--C-:B------:R-:W-:Y:S02]  /*33a0*/  DFMA R30, R32, UR16, R38.reuse ;  /* 0x00000010201e7c2b */ /* 0x100fe40008000026 */
[----:B------:R-:W-:-:S06]  /*33b0*/  DADD R40, R36, -R38 ;  /* 0x0000000024287229 */ /* 0x000fcc0000000826 */
[----:B------:R-:W-:Y:S02]  /*33c0*/  DFMA R36, R32, -UR16, R30 ;  /* 0x8000001020247c2b */ /* 0x000fe4000800001e */
[----:B------:R-:W-:Y:S01]  /*33d0*/  DADD R40, R34, R40 ;  /* 0x0000000022287229 */ /* 0x000fe20000000028 */
[----:B------:R-:W-:Y:S01]  /*33e0*/  MOV R35, R5 ;  /* 0x0000000500237202 */ /* 0x000fe20000000f00 */
[----:B------:R-:W-:-:S04]  /*33f0*/  IMAD.MOV.U32 R34, RZ, RZ, R0 ;  /* 0x000000ffff227224 */ /* 0x000fc800078e0000 */
[----:B------:R-:W-:Y:S01]  /*3400*/  DADD R36, -R38, R36 ;  /* 0x0000000026247229 */ /* 0x000fe20000000124 */
[C---:B------:R-:W-:Y:S01]  /*3410*/  IMAD.SHL.U32 R0, R35.reuse, 0x2, RZ ;  /* 0x0000000223007824 */ /* 0x040fe200078e00ff */
[----:B------:R-:W-:Y:S01]  /*3420*/  LOP3.LUT R5, R35, 0xff0fffff, RZ, 0xc0, !PT ;  /* 0xff0fffff23057812 */ /* 0x000fe200078ec0ff */
[----:B------:R-:W-:-:S03]  /*3430*/  IMAD.MOV.U32 R38, RZ, RZ, R34 ;  /* 0x000000ffff267224 */ /* 0x000fc600078e0022 */
[----:B------:R-:W-:Y:S02]  /*3440*/  ISETP.GT.U32.AND P0, PT, R0, -0x2000001, PT ;  /* 0xfdffffff0000780c */ /* 0x000fe40003f04070 */
[----:B------:R-:W-:Y:S02]  /*3450*/  DADD R36, R40, -R36 ;  /* 0x0000000028247229 */ /* 0x000fe40000000824 */
[----:B------:R-:W-:-:S06]  /*3460*/  SEL R39, R5, R35, P0 ;  /* 0x0000002305277207 */ /* 0x000fcc0000000000 */
[----:B------:R-:W-:-:S08]  /*3470*/  DFMA R32, R32, UR18, R36 ;  /* 0x0000001220207c2b */ /* 0x000fd00008000024 */
[----:B------:R-:W-:-:S08]  /*3480*/  DADD R36, R30, R32 ;  /* 0x000000001e247229 */ /* 0x000fd00000000020 */
[----:B------:R-:W-:Y:S02]  /*3490*/  DADD R30, R30, -R36 ;  /* 0x000000001e1e7229 */ /* 0x000fe40000000824 */
[----:B------:R-:W-:-:S06]  /*34a0*/  DMUL R34, R36, R38 ;  /* 0x0000002624227228 */ /* 0x000fcc0000000000 */
[----:B------:R-:W-:Y:S02]  /*34b0*/  DADD R32, R32, R30 ;  /* 0x0000000020207229 */ /* 0x000fe4000000001e */
[----:B------:R-:W-:-:S08]  /*34c0*/  DFMA R36, R36, R38, -R34 ;  /* 0x000000262424722b */ /* 0x000fd00000000822 */
[----:B------:R-:W-:Y:S01]  /*34d0*/  DFMA R32, R32, R38, R36 ;  /* 0x000000262020722b */ /* 0x000fe20000000024 */
[----:B------:R-:W-:Y:S02]  /*34e0*/  IMAD.MOV.U32 R36, RZ, RZ, 0x652b82fe ;  /* 0x652b82feff247424 */ /* 0x000fe400078e00ff */
[----:B------:R-:W-:-:S05]  /*34f0*/  IMAD.MOV.U32 R37, RZ, RZ, 0x3ff71547 ;  /* 0x3ff71547ff257424 */ /* 0x000fca00078e00ff */
[----:B------:R-:W-:-:S08]  /*3500*/  DADD R38, R34, R32 ;  /* 0x0000000022267229 */ /* 0x000fd00000000020 */
[----:B------:R-:W-:Y:S02]  /*3510*/  DFMA R36, R38, R36, 6.75539944105574400000e+15 ;  /* 0x433800002624742b */ /* 0x000fe40000000024 */
[----:B------:R-:W-:Y:S01]  /*3520*/  FSETP.GEU.AND P0, PT, |R39|, 4.1917929649353027344, PT ;  /* 0x4086232b2700780b */ /* 0x000fe20003f0e200 */
[----:B------:R-:W-:-:S05]  /*3530*/  DADD R34, R34, -R38 ;  /* 0x0000000022227229 */ /* 0x000fca0000000826 */
[----:B------:R-:W-:-:S03]  /*3540*/  DADD R30, R36, -6.75539944105574400000e+15 ;  /* 0xc3380000241e7429 */ /* 0x000fc60000000000 */
[----:B------:R-:W-:-:S05]  /*3550*/  DADD R32, R32, R34 ;  /* 0x0000000020207229 */ /* 0x000fca0000000022 */
[----:B------:R-:W-:Y:S01]  /*3560*/  DFMA R40, R30, -UR16, R38 ;  /* 0x800000101e287c2b */ /* 0x000fe20008000026 */
[----:B------:R-:W-:Y:S01]  /*3570*/  UMOV UR16, 0x3b39803f ;  /* 0x3b39803f00107882 */ /* 0x000fe20000000000 */
[----:B------:R-:W-:-:S06]  /*3580*/  UMOV UR17, 0x3c7abc9e ;  /* 0x3c7abc9e00117882 */ /* 0x000fcc0000000000 */
[----:B------:R-:W-:Y:S01]  /*3590*/  DFMA R40, R30, -UR16, R40 ;  /* 0x800000101e287c2b */ /* 0x000fe20008000028 */
[----:B------:R-:W-:Y:S01]  /*35a0*/  UMOV UR16, 0x69ce2bdf ;  /* 0x69ce2bdf00107882 */ /* 0x000fe20000000000 */
[----:B------:R-:W-:Y:S01]  /*35b0*/  IMAD.MOV.U32 R30, RZ, RZ, -0x35dec16 ;  /* 0xfca213eaff1e7424 */ /* 0x000fe200078e00ff */
[----:B------:R-:W-:Y:S01]  /*35c0*/  UMOV UR17, 0x3e5ade15 ;  /* 0x3e5ade1500117882 */ /* 0x000fe20000000000 */
[----:B------:R-:W-:-:S06]  /*35d0*/  IMAD.MOV.U32 R31, RZ, RZ, 0x3e928af3 ;  /* 0x3e928af3ff1f7424 */ /* 0x000fcc00078e00ff */
[----:B------:R-:W-:Y:S01]  /*35e0*/  DFMA R30, R40, UR16, R30 ;  /* 0x00000010281e7c2b */ /* 0x000fe2000800001e */
[----:B------:R-:W-:Y:S01]  /*35f0*/  UMOV UR16, 0x62401315 ;  /* 0x6240131500107882 */ /* 0x000fe20000000000 */
[----:B------:R-:W-:-:S06]  /*3600*/  UMOV UR17, 0x3ec71dee ;  /* 0x3ec71dee00117882 */ /* 0x000fcc0000000000 */
[----:B------:R-:W-:Y:S01]  /*3610*/  DFMA R30, R40, R30, UR16 ;  /* 0x00000010281e7e2b */ /* 0x000fe2000800001e */
        /* <DEDUP_REMOVED lines=20> */
[----:B------:R-:W-:-:S08]  /*3760*/  DFMA R30, R40, R30, UR16 ;  /* 0x00000010281e7e2b */ /* 0x000fd0000800001e */
[----:B------:R-:W-:-:S08]  /*3770*/  DFMA R30, R40, R30, 1 ;  /* 0x3ff00000281e742b */ /* 0x000fd0000000001e */
[----:B------:R-:W-:-:S10]  /*3780*/  DFMA R30, R40, R30, 1 ;  /* 0x3ff00000281e742b */ /* 0x000fd4000000001e */
[----:B------:R-:W-:Y:S02]  /*3790*/  IMAD R35, R36, 0x100000, R31 ;  /* 0x0010000024237824 */ /* 0x000fe400078e021f */
[----:B------:R-:W-:Y:S01]  /*37a0*/  IMAD.MOV.U32 R34, RZ, RZ, R30 ;  /* 0x000000ffff227224 */ /* 0x000fe200078e001e */
[----:B------:R-:W-:Y:S06]  /*37b0*/  @!P0 BRA `(.L_x_58) ;  /* 0x0000000000308947 */ /* 0x000fec0003800000 */
[----:B------:R-:W-:Y:S01]  /*37c0*/  FSETP.GEU.AND P2, PT, |R39|, 4.2275390625, PT ;  /* 0x408748002700780b */ /* 0x000fe20003f4e200 */
[C---:B------:R-:W-:Y:S02]  /*37d0*/  DADD R34, R38.reuse, +INF ;  /* 0x7ff0000026227429 */ /* 0x040fe40000000000 */
[----:B------:R-:W-:-:S08]  /*37e0*/  DSETP.GEU.AND P0, PT, R38, RZ, PT ;  /* 0x000000ff2600722a */ /* 0x000fd00003f0e000 */
[----:B------:R-:W-:Y:S02]  /*37f0*/  FSEL R34, R34, RZ, P0 ;  /* 0x000000ff22227208 */ /* 0x000fe40000000000 */
[----:B------:R-:W-:Y:S02]  /*3800*/  @!P2 LEA.HI R0, R36, R36, RZ, 0x1 ;  /* 0x000000242400a211 */ /* 0x000fe400078f08ff */
[----:B------:R-:W-:Y:S02]  /*3810*/  FSEL R35, R35, RZ, P0 ;  /* 0x000000ff23237208 */ /* 0x000fe40000000000 */
[----:B------:R-:W-:-:S05]  /*3820*/  @!P2 SHF.R.S32.HI R0, RZ, 0x1, R0 ;  /* 0x00000001ff00a819 */ /* 0x000fca0000011400 */
[----:B------:R-:W-:Y:S02]  /*3830*/  @!P2 IMAD.IADD R5, R36, 0x1, -R0 ;  /* 0x000000012405a824 */ /* 0x000fe400078e0a00 */
[----:B------:R-:W-:Y:S02]  /*3840*/  @!P2 IMAD R31, R0, 0x100000, R31 ;  /* 0x00100000001fa824 */ /* 0x000fe400078e021f */
[----:B------:R-:W-:Y:S01]  /*3850*/  @!P2 IMAD.MOV.U32 R36, RZ, RZ, RZ ;  /* 0x000000ffff24a224 */ /* 0x000fe200078e00ff */
[----:B------:R-:W-:-:S06]  /*3860*/  @!P2 LEA R37, R5, 0x3ff00000, 0x14 ;  /* 0x3ff000000525a811 */ /* 0x000fcc00078ea0ff */
[----:B------:R-:W-:-:S11]  /*3870*/  @!P2 DMUL R34, R30, R36 ;  /* 0x000000241e22a228 */ /* 0x000fd60000000000 */
.L_x_58:
[----:B------:R-:W-:Y:S01]  /*3880*/  DFMA R32, R32, R34, R34 ;  /* 0x000000222020722b */ /* 0x000fe20000000022 */
[----:B------:R-:W-:Y:S01]  /*3890*/  IMAD.MOV.U32 R30, RZ, RZ, R2 ;  /* 0x000000ffff1e7224 */ /* 0x000fe200078e0002 */
[----:B------:R-:W-:Y:S01]  /*38a0*/  DSETP.NEU.AND P0, PT, |R34|, +INF , PT ;  /* 0x7ff000002200742a */ /* 0x000fe20003f0d200 */
[----:B------:R-:W-:-:S07]  /*38b0*/  IMAD.MOV.U32 R31, RZ, RZ, 0x0 ;  /* 0x00000000ff1f7424 */ /* 0x000fce00078e00ff */
[----:B------:R-:W-:Y:S02]  /*38c0*/  FSEL R0, R34, R32, !P0 ;  /* 0x0000002022007208 */ /* 0x000fe40004000000 */
[----:B------:R-:W-:Y:S01]  /*38d0*/  FSEL R5, R35, R33, !P0 ;  /* 0x0000002123057208 */ /* 0x000fe20004000000 */
[----:B------:R-:W-:Y:S06]  /*38e0*/  RET.REL.NODEC R30 `(_Z8SimulatePddP17curandStateXORWOW) ;  /* 0xffffffc41ec47950 */ /* 0x000fec0003c3ffff */
.L_x_59:
[----:B------:R-:W-:-:S00]  /*38f0*/  BRA `(.L_x_59) ;  /* 0xfffffffc00fc7947 */ /* 0x000fc0000383ffff */
[----:B------:R-:W-:-:S00]  /*3900*/  NOP ;  /* 0x0000000000007918 */ /* 0x000fc00000000000 */
[----:B------:R-:W-:-:S00]  /*3910*/  NOP ;  /* 0x0000000000007918 */ /* 0x000fc00000000000 */
[----:B------:R-:W-:-:S00]  /*3920*/  NOP ;  /* 0x0000000000007918 */ /* 0x000fc00000000000 */
[----:B------:R-:W-:-:S00]  /*3930*/  NOP ;  /* 0x0000000000007918 */ /* 0x000fc00000000000 */
[----:B------:R-:W-:-:S00]  /*3940*/  NOP ;  /* 0x0000000000007918 */ /* 0x000fc00000000000 */
[----:B------:R-:W-:-:S00]  /*3950*/  NOP ;  /* 0x0000000000007918 */ /* 0x000fc00000000000 */
[----:B------:R-:W-:-:S00]  /*3960*/  NOP ;  /* 0x0000000000007918 */ /* 0x000fc00000000000 */
[----:B------:R-:W-:-:S00]  /*3970*/  NOP ;  /* 0x0000000000007918 */ /* 0x000fc00000000000 */
.L_x_72:


//--------------------- .text._Z9init_randP17curandStateXORWOW --------------------------
	.section	.text._Z9init_randP17curandStateXORWOW,"ax",@progbits
	.align	128
        .global         _Z9init_randP17curandStateXORWOW
        .type           _Z9init_randP17curandStateXORWOW,@function
        .size           _Z9init_randP17curandStateXORWOW,(.L_x_74 - _Z9init_randP17curandStateXORWOW)
        .other          _Z9init_randP17curandStateXORWOW,@"STO_CUDA_ENTRY STV_DEFAULT"
_Z9init_randP17curandStateXORWOW:
.text._Z9init_randP17curandStateXORWOW:
[----:B------:R-:W0:Y:S01]  /*0000*/  LDC R1, c[0x0][0x37c] ;  /* 0x0000df00ff017b82 */ /* 0x000e220000000800 */
[----:B------:R-:W1:Y:S07]  /*0010*/  S2R R13, SR_CTAID.X ;  /* 0x00000000000d7919 */ /* 0x000e6e0000002500 */
[----:B------:R-:W2:Y:S01]  /*0020*/  LDC.64 R2, c[0x0][0x380] ;  /* 0x0000e000ff027b82 */ /* 0x000ea20000000a00 */
[----:B------:R-:W1:Y:S01]  /*0030*/  LDCU UR6, c[0x0][0x360] ;  /* 0x00006c00ff0677ac */ /* 0x000e620008000800 */
[----:B------:R-:W-:Y:S01]  /*0040*/  IMAD.MOV.U32 R4, RZ, RZ, 0x3198c20f ;  /* 0x3198c20fff047424 */ /* 0x000fe200078e00ff */
[----:B------:R-:W1:Y:S01]  /*0050*/  S2R R0, SR_TID.X ;  /* 0x0000000000007919 */ /* 0x000e620000002100 */
[----:B------:R-:W-:Y:S01]  /*0060*/  IMAD.MOV.U32 R5, RZ, RZ, 0x5efdb30c ;  /* 0x5efdb30cff057424 */ /* 0x000fe200078e00ff */
[----:B------:R-:W3:Y:S01]  /*0070*/  LDCU.64 UR4, c[0x0][0x358] ;  /* 0x00006b00ff0477ac */ /* 0x000ee20008000a00 */
[----:B------:R-:W-:Y:S01]  /*0080*/  IMAD.MOV.U32 R6, RZ, RZ, 0x423bb012 ;  /* 0x423bb012ff067424 */ /* 0x000fe200078e00ff */
[----:B------:R-:W-:Y:S01]  /*0090*/  BSSY.RECONVERGENT B0, `(.L_x_60) ;  /* 0x00000db000007945 */ /* 0x000fe20003800200 */
[----:B------:R-:W-:-:S02]  /*00a0*/  IMAD.MOV.U32 R7, RZ, RZ, -0x75bd8fc ;  /* 0xf8a42704ff077424 */ /* 0x000fc400078e00ff */
[----:B------:R-:W-:Y:S02]  /*00b0*/  IMAD.MOV.U32 R8, RZ, RZ, -0x23270784 ;  /* 0xdcd8f87cff087424 */ /* 0x000fe400078e00ff */
[----:B------:R-:W-:Y:S02]  /*00c0*/  IMAD.MOV.U32 R9, RZ, RZ, 0x57fa2510 ;  /* 0x57fa2510ff097424 */ /* 0x000fe400078e00ff */
[----:B-1----:R-:W-:-:S04]  /*00d0*/  IMAD R13, R13, UR6, R0 ;  /* 0x000000060d0d7c24 */ /* 0x002fc8000f8e0200 */
[C---:B--2---:R-:W-:Y:S01]  /*00e0*/  IMAD.WIDE R2, R13.reuse, 0x30, R2 ;  /* 0x000000300d027825 */ /* 0x044fe200078e0202 */
[----:B------:R-:W-:-:S04]  /*00f0*/  ISETP.NE.AND P0, PT, R13, RZ, PT ;  /* 0x000000ff0d00720c */ /* 0x000fc80003f05270 */
[----:B---3--:R1:W-:Y:S04]  /*0100*/  STG.E.64 desc[UR4][R2.64], R4 ;  /* 0x0000000402007986 */ /* 0x0083e8000c101b04 */
[----:B------:R1:W-:Y:S04]  /*0110*/  STG.E.64 desc[UR4][R2.64+0x8], R6 ;  /* 0x0000080602007986 */ /* 0x0003e8000c101b04 */
[----:B------:R1:W-:Y:S01]  /*0120*/  STG.E.64 desc[UR4][R2.64+0x10], R8 ;  /* 0x0000100802007986 */ /* 0x0003e2000c101b04 */
[----:B0-----:R-:W-:Y:S05]  /*0130*/  @!P0 BRA `(.L_x_61) ;  /* 0x0000000c00408947 */ /* 0x001fea0003800000 */
[----:B------:R-:W-:Y:S01]  /*0140*/  SHF.R.S32.HI R0, RZ, 0x1f, R13 ;  /* 0x0000001fff007819 */ /* 0x000fe2000001140d */
[----:B------:R-:W-:-:S07]  /*0150*/  IMAD.MOV.U32 R12, RZ, RZ, RZ ;  /* 0x000000ffff0c7224 */ /* 0x000fce00078e00ff */
.L_x_67:
[----:B01----:R-:W-:Y:S01]  /*0160*/  LOP3.LUT R4, R13, 0x3, RZ, 0xc0, !PT ;  /* 0x000000030d047812 */ /* 0x003fe200078ec0ff */
[----:B------:R-:W-:Y:S03]  /*0170*/  BSSY.RECONVERGENT B1, `(.L_x_62) ;  /* 0x00000c6000017945 */ /* 0x000fe60003800200 */
[----:B------:R-:W-:-:S04]  /*0180*/  ISETP.NE.U32.AND P0, PT, R4, RZ, PT ;  /* 0x000000ff0400720c */ /* 0x000fc80003f05070 */
[----:B------:R-:W-:-:S13]  /*0190*/  ISETP.NE.AND.EX P0, PT, RZ, RZ, PT, P0 ;  /* 0x000000ffff00720c */ /* 0x000fda0003f05300 */
[----:B------:R-:W-:Y:S05]  /*01a0*/  @!P0 BRA `(.L_x_63) ;  /* 0x0000000c00088947 */ /* 0x000fea0003800000 */
[----:B------:R-:W0:Y:S01]  /*01b0*/  LDC.64 R8, c[0x4][RZ] ;  /* 0x01000000ff087b82 */ /* 0x000e220000000a00 */
[----:B------:R-:W-:Y:S02]  /*01c0*/  IMAD.MOV.U32 R14, RZ, RZ, RZ ;  /* 0x000000ffff0e7224 */ /* 0x000fe400078e00ff */
[----:B0-----:R-:W-:-:S07]  /*01d0*/  IMAD.WIDE.U32 R8, R12, 0xc80, R8 ;  /* 0x00000c800c087825 */ /* 0x001fce00078e0008 */
.L_x_66:
[----:B0-----:R-:W-:Y:S01]  /*01e0*/  IMAD.MOV.U32 R15, RZ, RZ, RZ ;  /* 0x000000ffff0f7224 */ /* 0x001fe200078e00ff */
[----:B------:R-:W-:Y:S01]  /*01f0*/  CS2R R4, SRZ ;  /* 0x0000000000047805 */ /* 0x000fe2000001ff00 */
[----:B------:R-:W-:Y:S01]  /*0200*/  IMAD.MOV.U32 R17, RZ, RZ, RZ ;  /* 0x000000ffff117224 */ /* 0x000fe200078e00ff */
[----:B------:R-:W-:-:S07]  /*0210*/  CS2R R6, SRZ ;  /* 0x0000000000067805 */ /* 0x000fce000001ff00 */
.L_x_65:
[----:B------:R-:W-:-:S05]  /*0220*/  IMAD.WIDE.U32 R10, R17, 0x4, R2 ;  /* 0x00000004110a7825 */ /* 0x000fca00078e0002 */
[----:B------:R0:W5:Y:S01]  /*0230*/  LDG.E R16, desc[UR4][R10.64+0x4] ;  /* 0x000004040a107981 */ /* 0x000162000c1e1900 */
[----:B------:R-:W-:-:S07]  /*0240*/  IMAD.MOV.U32 R19, RZ, RZ, RZ ;  /* 0x000000ffff137224 */ /* 0x000fce00078e00ff */
.L_x_64:
[----:B-----5:R-:W-:Y:S01]  /*0250*/  SHF.R.U32.HI R24, RZ, R19, R16 ;  /* 0x00000013ff187219 */ /* 0x020fe20000011610 */
[----:B0-----:R-:W-:-:S03]  /*0260*/  IMAD.SHL.U32 R10, R17, 0x20, RZ ;  /* 0x00000020110a7824 */ /* 0x001fc600078e00ff */
[----:B------:R-:W-:Y:S01]  /*0270*/  LOP3.LUT R11, R24, 0x1, RZ, 0xc0, !PT ;  /* 0x00000001180b7812 */ /* 0x000fe200078ec0ff */
[----:B------:R-:W-:-:S03]  /*0280*/  IMAD.IADD R10, R10, 0x1, R19 ;  /* 0x000000010a0a7824 */ /* 0x000fc600078e0213 */
[----:B------:R-:W-:Y:S01]  /*0290*/  ISETP.NE.U32.AND P0, PT, R11, 0x1, PT ;  /* 0x000000010b00780c */ /* 0x000fe20003f05070 */
[----:B------:R-:W-:-:S03]  /*02a0*/  IMAD R11, R10, 0x5, RZ ;  /* 0x000000050a0b7824 */ /* 0x000fc600078e02ff */
[----:B------:R-:W-:Y:S01]  /*02b0*/  R2P PR, R24, 0x7e ;  /* 0x0000007e18007804 */ /* 0x000fe20000000000 */
[----:B------:R-:W-:-:S08]  /*02c0*/  IMAD.WIDE.U32 R10, R11, 0x4, R8 ;  /* 0x000000040b0a7825 */ /* 0x000fd000078e0008 */
[----:B------:R-:W2:Y:S04]  /*02d0*/  @!P0 LDG.E R18, desc[UR4][R10.64] ;  /* 0x000000040a128981 */ /* 0x000ea8000c1e1900 */
[----:B------:R-:W3:Y:S04]  /*02e0*/  @!P0 LDG.E R20, desc[UR4][R10.64+0x10] ;  /* 0x000010040a148981 */ /* 0x000ee8000c1e1900 */
[----:B------:R-:W4:Y:S04]  /*02f0*/  @P1 LDG.E R22, desc[UR4][R10.64+0x14] ;  /* 0x000014040a161981 */ /* 0x000f28000c1e1900 */
[----:B------:R-:W4:Y:S04]  /*0300*/  @P2 LDG.E R26, desc[UR4][R10.64+0x28] ;  /* 0x000028040a1a2981 */ /* 0x000f28000c1e1900 */
[----:B------:R-:W4:Y:S04]  /*0310*/  @!P0 LDG.E R21, desc[UR4][R10.64+0x4] ;  /* 0x000004040a158981 */ /* 0x000f28000c1e1900 */
[----:B------:R-:W4:Y:S04]  /*0320*/  @!P0 LDG.E R23, desc[UR4][R10.64+0xc] ;  /* 0x00000c040a178981 */ /* 0x000f28000c1e1900 */
[----:B------:R-:W4:Y:S04]  /*0330*/  @P1 LDG.E R25, desc[UR4][R10.64+0x18] ;  /* 0x000018040a191981 */ /* 0x000f28000c1e1900 */
[----:B------:R-:W4:Y:S04]  /*0340*/  @P3 LDG.E R28, desc[UR4][R10.64+0x3c] ;  /* 0x00003c040a1c3981 */ /* 0x000f28000c1e1900 */
[----:B------:R-:W4:Y:S01]  /*0350*/  @P6 LDG.E R27, desc[UR4][R10.64+0x7c] ;  /* 0x00007c040a1b6981 */ /* 0x000f22000c1e1900 */
[----:B--2---:R-:W-:-:S03]  /*0360*/  @!P0 LOP3.LUT R15, R15, R18, RZ, 0x3c, !PT ;  /* 0x000000120f0f8212 */ /* 0x004fc600078e3cff */
[----:B------:R-:W2:Y:S01]  /*0370*/  @!P0 LDG.E R18, desc[UR4][R10.64+0x8] ;  /* 0x000008040a128981 */ /* 0x000ea2000c1e1900 */
[----:B---3--:R-:W-:-:S03]  /*0380*/  @!P0 LOP3.LUT R5, R5, R20, RZ, 0x3c, !PT ;  /* 0x0000001405058212 */ /* 0x008fc600078e3cff */
[----:B------:R-:W3:Y:S01]  /*0390*/  @P1 LDG.E R20, desc[UR4][R10.64+0x24] ;  /* 0x000024040a141981 */ /* 0x000ee2000c1e1900 */
[----:B----4-:R-:W-:-:S03]  /*03a0*/  @P1 LOP3.LUT R15, R15, R22, RZ, 0x3c, !PT ;  /* 0x000000160f0f1212 */ /* 0x010fc600078e3cff */
[----:B------:R-:W4:Y:S01]  /*03b0*/  @P2 LDG.E R22, desc[UR4][R10.64+0x38] ;  /* 0x000038040a162981 */ /* 0x000f22000c1e1900 */
[----:B------:R-:W-:-:S03]  /*03c0*/  @P2 LOP3.LUT R15, R15, R26, RZ, 0x3c, !PT ;  /* 0x0000001a0f0f2212 */ /* 0x000fc600078e3cff */
[----:B------:R-:W4:Y:S01]  /*03d0*/  @P4 LDG.E R26, desc[UR4][R10.64+0x50] ;  /* 0x000050040a1a4981 */ /* 0x000f22000c1e1900 */
[----:B------:R-:W-:-:S03]  /*03e0*/  @!P0 LOP3.LUT R6, R6, R21, RZ, 0x3c, !PT ;  /* 0x0000001506068212 */ /* 0x000fc600078e3cff */
[----:B------:R-:W4:Y:S01]  /*03f0*/  @P1 LDG.E R21, desc[UR4][R10.64+0x20] ;  /* 0x000020040a151981 */ /* 0x000f22000c1e1900 */
[----:B------:R-:W-:-:S03]  /*0400*/  @!P0 LOP3.LUT R4, R4, R23, RZ, 0x3c, !PT ;  /* 0x0000001704048212 */ /* 0x000fc600078e3cff */
[----:B------:R-:W4:Y:S01]  /*0410*/  @P2 LDG.E R23, desc[UR4][R10.64+0x2c] ;  /* 0x00002c040a172981 */ /* 0x000f22000c1e1900 */
[----:B------:R-:W-:-:S03]  /*0420*/  @P1 LOP3.LUT R6, R6, R25, RZ, 0x3c, !PT ;  /* 0x0000001906061212 */ /* 0x000fc600078e3cff */
[----:B------:R-:W4:Y:S01]  /*0430*/  @P2 LDG.E R25, desc[UR4][R10.64+0x34] ;  /* 0x000034040a192981 */ /* 0x000f22000c1e1900 */
[----:B--2---:R-:W-:-:S03]  /*0440*/  @!P0 LOP3.LUT R7, R7, R18, RZ, 0x3c, !PT ;  /* 0x0000001207078212 */ /* 0x004fc600078e3cff */
[----:B------:R-:W2:Y:S01]  /*0450*/  @P1 LDG.E R18, desc[UR4][R10.64+0x1c] ;  /* 0x00001c040a121981 */ /* 0x000ea2000c1e1900 */
[----:B---3--:R-:W-:-:S03]  /*0460*/  @P1 LOP3.LUT R5, R5, R20, RZ, 0x3c, !PT ;  /* 0x0000001405051212 */ /* 0x008fc600078e3cff */
[----:B------:R-:W3:Y:S01]  /*0470*/  @P2 LDG.E R20, desc[UR4][R10.64+0x30] ;  /* 0x000030040a142981 */ /* 0x000ee2000c1e1900 */
[----:B----4-:R-:W-:-:S03]  /*0480*/  @P2 LOP3.LUT R5, R5, R22, RZ, 0x3c, !PT ;  /* 0x0000001605052212 */ /* 0x010fc600078e3cff */
[----:B------:R-:W4:Y:S01]  /*0490*/  @P3 LDG.E R22, desc[UR4][R10.64+0x4c] ;  /* 0x00004c040a163981 */ /* 0x000f22000c1e1900 */
[----:B------:R-:W-:-:S04]  /*04a0*/  @P3 LOP3.LUT R15, R15, R28, RZ, 0x3c, !PT ;  /* 0x0000001c0f0f3212 */ /* 0x000fc800078e3cff */
[----:B------:R-:W-:Y:S02]  /*04b0*/  @P4 LOP3.LUT R15, R15, R26, RZ, 0x3c, !PT ;  /* 0x0000001a0f0f4212 */ /* 0x000fe400078e3cff */
[----:B------:R-:W-:Y:S01]  /*04c0*/  @P1 LOP3.LUT R4, R4, R21, RZ, 0x3c, !PT ;  /* 0x0000001504041212 */ /* 0x000fe200078e3cff */
[----:B------:R-:W4:Y:S04]  /*04d0*/  @P5 LDG.E R26, desc[UR4][R10.64+0x64] ;  /* 0x000064040a1a5981 */ /* 0x000f28000c1e1900 */
[----:B------:R-:W4:Y:S01]  /*04e0*/  @P3 LDG.E R21, desc[UR4][R10.64+0x40] ;  /* 0x000040040a153981 */ /* 0x000f22000c1e1900 */
[----:B------:R-:W-:Y:S02]  /*04f0*/  @P2 LOP3.LUT R6, R6, R23, RZ, 0x3c, !PT ;  /* 0x0000001706062212 */ /* 0x000fe400078e3cff */
[----:B------:R-:W-:Y:S01]  /*0500*/  @P2 LOP3.LUT R4, R4, R25, RZ, 0x3c, !PT ;  /* 0x0000001904042212 */ /* 0x000fe200078e3cff */
[----:B------:R-:W4:Y:S04]  /*0510*/  @P3 LDG.E R23, desc[UR4][R10.64+0x48] ;  /* 0x000048040a173981 */ /* 0x000f28000c1e1900 */
[----:B------:R-:W4:Y:S01]  /*0520*/  @P4 LDG.E R25, desc[UR4][R10.64+0x54] ;  /* 0x000054040a194981 */ /* 0x000f22000c1e1900 */
[----:B--2---:R-:W-:-:S03]  /*0530*/  @P1 LOP3.LUT R7, R7, R18, RZ, 0x3c, !PT ;  /* 0x0000001207071212 */ /* 0x004fc600078e3cff */
[----:B------:R-:W2:Y:S01]  /*0540*/  @P3 LDG.E R18, desc[UR4][R10.64+0x44] ;  /* 0x000044040a123981 */ /* 0x000ea2000c1e1900 */
[----:B---3--:R-:W-:-:S03]  /*0550*/  @P2 LOP3.LUT R7, R7, R20, RZ, 0x3c, !PT ;  /* 0x0000001407072212 */ /* 0x008fc600078e3cff */
[----:B------:R-:W3:Y:S01]  /*0560*/  @P4 LDG.E R20, desc[UR4][R10.64+0x58] ;  /* 0x000058040a144981 */ /* 0x000ee2000c1e1900 */
[----:B----4-:R-:W-:-:S03]  /*0570*/  @P3 LOP3.LUT R5, R5, R22, RZ, 0x3c, !PT ;  /* 0x0000001605053212 */ /* 0x010fc600078e3cff */
[----:B------:R-:W4:Y:S01]  /*0580*/  @P4 LDG.E R22, desc[UR4][R10.64+0x60] ;  /* 0x000060040a164981 */ /* 0x000f22000c1e1900 */
[----:B------:R-:W-:Y:S02]  /*0590*/  LOP3.LUT P0, RZ, R24, 0x80, RZ, 0xc0, !PT ;  /* 0x0000008018ff7812 */ /* 0x000fe4000780c0ff */
[----:B------:R-:W-:Y:S02]  /*05a0*/  @P5 LOP3.LUT R15, R15, R26, RZ, 0x3c, !PT ;  /* 0x0000001a0f0f5212 */ /* 0x000fe400078e3cff */
[----:B------:R-:W4:Y:S01]  /*05b0*/  @P6 LDG.E R26, desc[UR4][R10.64+0x78] ;  /* 0x000078040a1a6981 */ /* 0x000f22000c1e1900 */
[----:B------:R-:W-:-:S03]  /*05c0*/  @P3 LOP3.LUT R6, R6, R21, RZ, 0x3c, !PT ;  /* 0x0000001506063212 */ /* 0x000fc600078e3cff */
[----:B------:R-:W4:Y:S01]  /*05d0*/  @P4 LDG.E R21, desc[UR4][R10.64+0x5c] ;  /* 0x00005c040a154981 */ /* 0x000f22000c1e1900 */
[----:B------:R-:W-:-:S03]  /*05e0*/  @P3 LOP3.LUT R4, R4, R23, RZ, 0x3c, !PT ;  /* 0x0000001704043212 */ /* 0x000fc600078e3cff */
[----:B------:R-:W4:Y:S01]  /*05f0*/  @P5 LDG.E R23, desc[UR4][R10.64+0x68] ;  /* 0x000068040a175981 */ /* 0x000f22000c1e1900 */
[----:B------:R-:W-:-:S03]  /*0600*/  @P4 LOP3.LUT R6, R6, R25, RZ, 0x3c, !PT ;  /* 0x0000001906064212 */ /* 0x000fc600078e3cff */
[----:B------:R-:W4:Y:S01]  /*0610*/  @P5 LDG.E R25, desc[UR4][R10.64+0x70] ;  /* 0x000070040a195981 */ /* 0x000f22000c1e1900 */
[----:B--2---:R-:W-:-:S03]  /*0620*/  @P3 LOP3.LUT R7, R7, R18, RZ, 0x3c, !PT ;  /* 0x0000001207073212 */ /* 0x004fc600078e3cff */
[----:B------:R-:W2:Y:S01]  /*0630*/  @P5 LDG.E R18, desc[UR4][R10.64+0x6c] ;  /* 0x00006c040a125981 */ /* 0x000ea2000c1e1900 */
[----:B---3--:R-:W-:-:S03]  /*0640*/  @P4 LOP3.LUT R7, R7, R20, RZ, 0x3c, !PT ;  /* 0x0000001407074212 */ /* 0x008fc600078e3cff */
[----:B------:R-:W3:Y:S01]  /*0650*/  @P5 LDG.E R20, desc[UR4][R10.64+0x74] ;  /* 0x000074040a145981 */ /* 0x000ee2000c1e1900 */
[----:B----4-:R-:W-:-:S03]  /*0660*/  @P4 LOP3.LUT R5, R5, R22, RZ, 0x3c, !PT ;  /* 0x0000001605054212 */ /* 0x010fc600078e3cff */
[----:B------:R-:W4:Y:S01]  /*0670*/  @P0 LDG.E R22, desc[UR4][R10.64+0x8c] ;  /* 0x00008c040a160981 */ /* 0x000f22000c1e1900 */
[----:B------:R-:W-:-:S03]  /*0680*/  @P6 LOP3.LUT R15, R15, R26, RZ, 0x3c, !PT ;  /* 0x0000001a0f0f6212 */ /* 0x000fc600078e3cff */
        /* <DEDUP_REMOVED lines=13> */
[----:B------:R-:W-:Y:S02]  /*0760*/  @P6 LOP3.LUT R6, R6, R27, RZ, 0x3c, !PT ;  /* 0x0000001b06066212 */ /* 0x000fe400078e3cff */
[----:B------:R-:W-:Y:S02]  /*0770*/  @P6 LOP3.LUT R4, R4, R21, RZ, 0x3c, !PT ;  /* 0x0000001504046212 */ /* 0x000fe400078e3cff */
[----:B------:R-:W-:Y:S02]  /*0780*/  @P0 LOP3.LUT R6, R6, R23, RZ, 0x3c, !PT ;  /* 0x0000001706060212 */ /* 0x000fe400078e3cff */
[----:B------:R-:W-:Y:S02]  /*0790*/  @P0 LOP3.LUT R4, R4, R25, RZ, 0x3c, !PT ;  /* 0x0000001904040212 */ /* 0x000fe400078e3cff */
[----:B--2---:R-:W-:Y:S02]  /*07a0*/  @P6 LOP3.LUT R7, R7, R18, RZ, 0x3c, !PT ;  /* 0x0000001207076212 */ /* 0x004fe400078e3cff */
[----:B---3--:R-:W-:-:S02]  /*07b0*/  @P6 LOP3.LUT R5, R5, R20, RZ, 0x3c, !PT ;  /* 0x0000001405056212 */ /* 0x008fc400078e3cff */
[----:B----4-:R-:W-:Y:S02]  /*07c0*/  @P0 LOP3.LUT R7, R7, R22, RZ, 0x3c, !PT ;  /* 0x0000001607070212 */ /* 0x010fe400078e3cff */
[----:B------:R-:W-:Y:S02]  /*07d0*/  @P0 LOP3.LUT R5, R5, R26, RZ, 0x3c, !PT ;  /* 0x0000001a05050212 */ /* 0x000fe400078e3cff */
[----:B------:R-:W-:-:S13]  /*07e0*/  R2P PR, R24.B1, 0x7f ;  /* 0x0000007f18007804 */ /* 0x000fda0000001000 */
[----:B------:R-:W2:Y:S04]  /*07f0*/  @P0 LDG.E R18, desc[UR4][R10.64+0xa0] ;  /* 0x0000a0040a120981 */ /* 0x000ea8000c1e1900 */
[----:B------:R-:W3:Y:S04]  /*0800*/  @P1 LDG.E R22, desc[UR4][R10.64+0xb4] ;  /* 0x0000b4040a161981 */ /* 0x000ee8000c1e1900 */
[----:B------:R-:W4:Y:S04]  /*0810*/  @P2 LDG.E R26, desc[UR4][R10.64+0xc8] ;  /* 0x0000c8040a1a2981 */ /* 0x000f28000c1e1900 */
[----:B------:R-:W4:Y:S04]  /*0820*/  @P3 LDG.E R28, desc[UR4][R10.64+0xdc] ;  /* 0x0000dc040a1c3981 */ /* 0x000f28000c1e1900 */
[----:B------:R-:W4:Y:S04]  /*0830*/  @P0 LDG.E R23, desc[UR4][R10.64+0xa4] ;  /* 0x0000a4040a170981 */ /* 0x000f28000c1e1900 */
[----:B------:R-:W4:Y:S04]  /*0840*/  @P0 LDG.E R20, desc[UR4][R10.64+0xa8] ;  /* 0x0000a8040a140981 */ /* 0x000f28000c1e1900 */
[----:B------:R-:W4:Y:S04]  /*0850*/  @P4 LDG.E R25, desc[UR4][R10.64+0xf0] ;  /* 0x0000f0040a194981 */ /* 0x000f28000c1e1900 */
        /* <DEDUP_REMOVED lines=21> */
[----:B------:R-:W-:Y:S02]  /*09b0*/  LOP3.LUT P0, RZ, R24, 0x8000, RZ, 0xc0, !PT ;  /* 0x0000800018ff7812 */ /* 0x000fe4000780c0ff */
[----:B----4-:R-:W-:Y:S01]  /*09c0*/  @P5 LOP3.LUT R15, R15, R26, RZ, 0x3c, !PT ;  /* 0x0000001a0f0f5212 */ /* 0x010fe200078e3cff */
[----:B------:R-:W4:Y:S04]  /*09d0*/  @P3 LDG.E R24, desc[UR4][R10.64+0xe4] ;  /* 0x0000e4040a183981 */ /* 0x000f28000c1e1900 */
[----:B------:R-:W2:Y:S01]  /*09e0*/  @P6 LDG.E R26, desc[UR4][R10.64+0x118] ;  /* 0x000118040a1a6981 */ /* 0x000ea2000c1e1900 */
        /* <DEDUP_REMOVED lines=8> */
[----:B---3--:R-:W-:-:S03]  /*0a70*/  @P2 LOP3.LUT R5, R5, R22, RZ, 0x3c, !PT ;  /* 0x0000001605052212 */ /* 0x008fc600078e3cff */
[----:B------:R-:W3:Y:S01]  /*0a80*/  @P4 LDG.E R22, desc[UR4][R10.64+0x100] ;  /* 0x000100040a164981 */ /* 0x000ee2000c1e1900 */
[----:B--2---:R-:W-:-:S03]  /*0a90*/  @P6 LOP3.LUT R15, R15, R26, RZ, 0x3c, !PT ;  /* 0x0000001a0f0f6212 */ /* 0x004fc600078e3cff */
[----:B------:R-:W2:Y:S01]  /*0aa0*/  @P0 LDG.E R26, desc[UR4][R10.64+0x12c] ;  /* 0x00012c040a1a0981 */ /* 0x000ea2000c1e1900 */
[----:B----4-:R-:W-:-:S03]  /*0ab0*/  @P2 LOP3.LUT R4, R4, R23, RZ, 0x3c, !PT ;  /* 0x0000001704042212 */ /* 0x010fc600078e3cff */
[----:B------:R-:W4:Y:S01]  /*0ac0*/  @P4 LDG.E R23, desc[UR4][R10.64+0xfc] ;  /* 0x0000fc040a174981 */ /* 0x000f22000c1e1900 */
[----:B------:R-:W-:-:S03]  /*0ad0*/  @P2 LOP3.LUT R7, R7, R20, RZ, 0x3c, !PT ;  /* 0x0000001407072212 */ /* 0x000fc600078e3cff */
[----:B------:R-:W4:Y:S01]  /*0ae0*/  @P4 LDG.E R20, desc[UR4][R10.64+0xf8] ;  /* 0x0000f8040a144981 */ /* 0x000f22000c1e1900 */
[----:B------:R-:W-:Y:S02]  /*0af0*/  @P3 LOP3.LUT R4, R4, R27, RZ, 0x3c, !PT ;  /* 0x0000001b04043212 */ /* 0x000fe400078e3cff */
[----:B------:R-:W-:Y:S01]  /*0b00*/  @P3 LOP3.LUT R6, R6, R25, RZ, 0x3c, !PT ;  /* 0x0000001906063212 */ /* 0x000fe200078e3cff */
[----:B------:R-:W4:Y:S01]  /*0b10*/  @P5 LDG.E R27, desc[UR4][R10.64+0x110] ;  /* 0x000110040a1b5981 */ /* 0x000f22000c1e1900 */
[----:B------:R-:W-:-:S03]  /*0b20*/  @P3 LOP3.LUT R7, R7, R24, RZ, 0x3c, !PT ;  /* 0x0000001807073212 */ /* 0x000fc600078e3cff */
[----:B------:R-:W4:Y:S04]  /*0b30*/  @P5 LDG.E R25, desc[UR4][R10.64+0x108] ;  /* 0x000108040a195981 */ /* 0x000f28000c1e1900 */
        /* <DEDUP_REMOVED lines=19> */
[----:B------:R-:W-:-:S05]  /*0c70*/  VIADD R19, R19, 0x10 ;  /* 0x0000001013137836 */ /* 0x000fca0000000000 */
[----:B------:R-:W-:Y:S02]  /*0c80*/  ISETP.NE.AND P1, PT, R19, 0x20, PT ;  /* 0x000000201300780c */ /* 0x000fe40003f25270 */
[----:B------:R-:W-:Y:S02]  /*0c90*/  @P5 LOP3.LUT R5, R5, R18, RZ, 0x3c, !PT ;  /* 0x0000001205055212 */ /* 0x000fe400078e3cff */
[----:B------:R-:W-:Y:S02]  /*0ca0*/  @P6 LOP3.LUT R6, R6, R21, RZ, 0x3c, !PT ;  /* 0x0000001506066212 */ /* 0x000fe400078e3cff */
[----:B---3--:R-:W-:-:S04]  /*0cb0*/  @P6 LOP3.LUT R5, R5, R22, RZ, 0x3c, !PT ;  /* 0x0000001605056212 */ /* 0x008fc800078e3cff */
[----:B--2---:R-:W-:Y:S02]  /*0cc0*/  @P0 LOP3.LUT R5, R5, R26, RZ, 0x3c, !PT ;  /* 0x0000001a05050212 */ /* 0x004fe400078e3cff */
[----:B----4-:R-:W-:Y:S02]  /*0cd0*/  @P6 LOP3.LUT R4, R4, R23, RZ, 0x3c, !PT ;  /* 0x0000001704046212 */ /* 0x010fe400078e3cff */
[----:B------:R-:W-:Y:S02]  /*0ce0*/  @P6 LOP3.LUT R7, R7, R20, RZ, 0x3c, !PT ;  /* 0x0000001407076212 */ /* 0x000fe400078e3cff */
[----:B------:R-:W-:Y:S02]  /*0cf0*/  @P0 LOP3.LUT R4, R4, R27, RZ, 0x3c, !PT ;  /* 0x0000001b04040212 */ /* 0x000fe400078e3cff */
[----:B------:R-:W-:Y:S02]  /*0d00*/  @P0 LOP3.LUT R6, R6, R25, RZ, 0x3c, !PT ;  /* 0x0000001906060212 */ /* 0x000fe400078e3cff */
[----:B------:R-:W-:Y:S01]  /*0d10*/  @P0 LOP3.LUT R7, R7, R24, RZ, 0x3c, !PT ;  /* 0x0000001807070212 */ /* 0x000fe200078e3cff */
[----:B------:R-:W-:Y:S06]  /*0d20*/  @P1 BRA `(.L_x_64) ;  /* 0xfffffff400481947 */ /* 0x000fec000383ffff */
[----:B------:R-:W-:-:S05]  /*0d30*/  VIADD R17, R17, 0x1 ;  /* 0x0000000111117836 */ /* 0x000fca0000000000 */
[----:B------:R-:W-:-:S13]  /*0d40*/  ISETP.NE.AND P0, PT, R17, 0x5, PT ;  /* 0x000000051100780c */ /* 0x000fda0003f05270 */
[----:B------:R-:W-:Y:S05]  /*0d50*/  @P0 BRA `(.L_x_65) ;  /* 0xfffffff400300947 */ /* 0x000fea000383ffff */
[----:B------:R0:W-:Y:S01]  /*0d60*/  STG.E.64 desc[UR4][R2.64+0x8], R6 ;  /* 0x0000080602007986 */ /* 0x0001e2000c101b04 */
[----:B------:R-:W-:Y:S01]  /*0d70*/  VIADD R14, R14, 0x1 ;  /* 0x000000010e0e7836 */ /* 0x000fe20000000000 */
[----:B------:R-:W-:Y:S02]  /*0d80*/  LOP3.LUT R11, R13, 0x3, RZ, 0xc0, !PT ;  /* 0x000000030d0b7812 */ /* 0x000fe400078ec0ff */
[----:B------:R0:W-:Y:S02]  /*0d90*/  STG.E.64 desc[UR4][R2.64+0x10], R4 ;  /* 0x0000100402007986 */ /* 0x0001e4000c101b04 */
[----:B------:R-:W-:Y:S02]  /*0da0*/  ISETP.GE.U32.AND P0, PT, R14, R11, PT ;  /* 0x0000000b0e00720c */ /* 0x000fe40003f06070 */
[----:B------:R0:W-:Y:S11]  /*0db0*/  STG.E desc[UR4][R2.64+0x4], R15 ;  /* 0x0000040f02007986 */ /* 0x0001f6000c101904 */
[----:B------:R-:W-:Y:S05]  /*0dc0*/  @!P0 BRA `(.L_x_66) ;  /* 0xfffffff400048947 */ /* 0x000fea000383ffff */
.L_x_63:
[----:B------:R-:W-:Y:S05]  /*0dd0*/  BSYNC.RECONVERGENT B1 ;  /* 0x0000000000017941 */ /* 0x000fea0003800200 */
.L_x_62:
[C---:B------:R-:W-:Y:S01]  /*0de0*/  ISETP.GT.U32.AND P0, PT, R13.reuse, 0x3, PT ;  /* 0x000000030d00780c */ /* 0x040fe20003f04070 */
[----:B------:R-:W-:Y:S01]  /*0df0*/  VIADD R12, R12, 0x1 ;  /* 0x000000010c0c7836 */ /* 0x000fe20000000000 */
[--C-:B------:R-:W-:Y:S02]  /*0e00*/  SHF.R.U64 R13, R13, 0x2, R0.reuse ;  /* 0x000000020d0d7819 */ /* 0x100fe40000001200 */
[----:B------:R-:W-:Y:S02]  /*0e10*/  ISETP.GT.U32.AND.EX P0, PT, R0, RZ, PT, P0 ;  /* 0x000000ff0000720c */ /* 0x000fe40003f04100 */
[----:B------:R-:W-:-:S11]  /*0e20*/  SHF.R.U32.HI R0, RZ, 0x2, R0 ;  /* 0x00000002ff007819 */ /* 0x000fd60000011600 */
[----:B------:R-:W-:Y:S05]  /*0e30*/  @P0 BRA `(.L_x_67) ;  /* 0xfffffff000c80947 */ /* 0x000fea000383ffff */
.L_x_61:
[----:B------:R-:W-:Y:S05]  /*0e40*/  BSYNC.RECONVERGENT B0 ;  /* 0x0000000000007941 */ /* 0x000fea0003800200 */
.L_x_60:
[----:B------:R-:W-:Y:S01]  /*0e50*/  MOV R0, 0x48 ;  /* 0x0000004800007802 */ /* 0x000fe20000000f00 */
[----:B------:R2:W-:Y:S01]  /*0e60*/  STG.E.64 desc[UR4][R2.64+0x18], RZ ;  /* 0x000018ff02007986 */ /* 0x0005e2000c101b04 */
[----:B------:R-:W3:Y:S01]  /*0e70*/  LDCU.64 UR6, c[0x4][0x40] ;  /* 0x01000800ff0677ac */ /* 0x000ee20008000a00 */
[----:B01----:R-:W-:Y:S01]  /*0e80*/  CS2R R6, SRZ ;  /* 0x0000000000067805 */ /* 0x003fe2000001ff00 */
[----:B------:R2:W0:Y:S01]  /*0e90*/  LDC.64 R8, c[0x4][R0] ;  /* 0x0100000000087b82 */ /* 0x0004220000000a00 */
[----:B------:R2:W-:Y:S04]  /*0ea0*/  STG.E desc[UR4][R2.64+0x20], RZ ;  /* 0x000020ff02007986 */ /* 0x0005e8000c101904 */
[----:B------:R2:W-:Y:S01]  /*0eb0*/  STG.E.64 desc[UR4][R2.64+0x28], RZ ;  /* 0x000028ff02007986 */ /* 0x0005e2000c101b04 */
[----:B---3--:R-:W-:-:S02]  /*0ec0*/  IMAD.U32 R4, RZ, RZ, UR6 ;  /* 0x00000006ff047e24 */ /* 0x008fc4000f8e00ff */
[----:B--2---:R-:W-:-:S07]  /*0ed0*/  IMAD.U32 R5, RZ, RZ, UR7 ;  /* 0x00000007ff057e24 */ /* 0x004fce000f8e00ff */
[----:B------:R-:W-:-:S07]  /*0ee0*/  LEPC R20, `(.L_x_68) ;  /* 0x000000001014794e */ /* 0x000fce0000000000 */
[----:B0-----:R-:W-:Y:S05]  /*0ef0*/  CALL.ABS.NOINC R8 ;  /* 0x0000000008007343 */ /* 0x001fea0003c00000 */
.L_x_68:
[----:B------:R-:W-:Y:S05]  /*0f00*/  EXIT ;  /* 0x000000000000794d */ /* 0x000fea0003800000 */
.L_x_69:
        /* <DEDUP_REMOVED lines=15> */
.L_x_74:


//--------------------- .nv.global.init           --------------------------
	.section	.nv.global.init,"aw",@progbits
	.align	4
.nv.global.init:
	.type		mrg32k3aM1SubSeq,@object
	.size		mrg32k3aM1SubSeq,(mrg32k3aM2SubSeq - mrg32k3aM1SubSeq)
mrg32k3aM1SubSeq:
        /*0000*/ 	.byte	0x0b, 0xcc, 0xee, 0x04, 0x73, 0x29, 0x8b, 0x6f, 0xf6, 0x53, 0x03, 0xf6, 0x23, 0xf6, 0xea, 0xda
        /* <DEDUP_REMOVED lines=125> */
	.type		mrg32k3aM2SubSeq,@object
	.size		mrg32k3aM2SubSeq,(mrg32k3aM1 - mrg32k3aM2SubSeq)
mrg32k3aM2SubSeq:
        /* <DEDUP_REMOVED lines=126> */
	.type		mrg32k3aM1,@object
	.size		mrg32k3aM1,(mrg32k3aM1Seq - mrg32k3aM1)
mrg32k3aM1:
        /* <DEDUP_REMOVED lines=144> */
	.type		mrg32k3aM1Seq,@object
	.size		mrg32k3aM1Seq,(mrg32k3aM2 - mrg32k3aM1Seq)
mrg32k3aM1Seq:
        /* <DEDUP_REMOVED lines=144> */
	.type		mrg32k3aM2,@object
	.size		mrg32k3aM2,(mrg32k3aM2Seq - mrg32k3aM2)
mrg32k3aM2:
        /* <DEDUP_REMOVED lines=144> */
	.type		mrg32k3aM2Seq,@object
	.size		mrg32k3aM2Seq,(precalc_xorwow_matrix - mrg32k3aM2Seq)
mrg32k3aM2Seq:
        /* <DEDUP_REMOVED lines=144> */
	.type		precalc_xorwow_matrix,@object
	.size		precalc_xorwow_matrix,(precalc_xorwow_offset_matrix - precalc_xorwow_matrix)
precalc_xorwow_matrix:
        /* <DEDUP_REMOVED lines=6400> */
	.type		precalc_xorwow_offset_matrix,@object
	.size		precalc_xorwow_offset_matrix,($str - precalc_xorwow_offset_matrix)
precalc_xorwow_offset_matrix:
        /* <DEDUP_REMOVED lines=6400> */
	.type		$str,@object
	.size		$str,(.L_15 - $str)
$str:
        /*353c0*/ 	.byte	0x63, 0x75, 0x52, 0x41, 0x4e, 0x44, 0x20, 0x69, 0x6e, 0x69, 0x74, 0x69, 0x61, 0x6c, 0x69, 0x7a
        /*353d0*/ 	.byte	0x65, 0x64, 0x2e, 0x0a, 0x00
.L_15:


//--------------------- .nv.shared.reserved.0     --------------------------
	.section	.nv.shared.reserved.0,"aw",@nobits
	.weak		__nv_reservedSMEM_offset_0_alias
	.size		__nv_reservedSMEM_offset_0_alias, 0, 64
	.other		__nv_reservedSMEM_offset_0_alias,@"STO_CUDA_RESERVED_SHARED STV_DEFAULT"
__nv_reservedSMEM_offset_0_alias:
	.zero		0
	.zero		64


//--------------------- .nv.constant0._Z8SimulatePddP17curandStateXORWOW --------------------------
	.section	.nv.constant0._Z8SimulatePddP17curandStateXORWOW,"a",@progbits
	.sectionflags	@""
	.align	4
.nv.constant0._Z8SimulatePddP17curandStateXORWOW:
	.zero		920


//--------------------- .nv.constant0._Z9init_randP17curandStateXORWOW --------------------------
	.section	.nv.constant0._Z9init_randP17curandStateXORWOW,"a",@progbits
	.sectionflags	@""
	.align	4
.nv.constant0._Z9init_randP17curandStateXORWOW:
	.zero		904


//--------------------- SYMBOLS --------------------------

	.type		.nv.reservedSmem.offset0,@object
	.size		.nv.reservedSmem.offset0,0x4
	.type		vprintf,@function
